// auto-generated by cutlass_sweep.gemm — config: {"arch": "sm_90", "cluster_m": 2, "cluster_n": 1, "dtype": "e4m3", "stages": 0, "tile_k": 32, "tile_m": 128, "tile_n": 64}
#include "cutlass/cutlass.h"
#include "cutlass/gemm/collective/collective_builder.hpp"
#include "cutlass/gemm/device/gemm_universal_adapter.h"
#include "cutlass/gemm/kernel/gemm_universal.hpp"
#include "cutlass/epilogue/collective/collective_builder.hpp"

using ElemA = cutlass::float_e4m3_t;
using ElemB = cutlass::float_e4m3_t;
using ElemCD = cutlass::float_e4m3_t;
using Acc  = float;
using TileShape    = cute::Shape<cute::_128, cute::_64, cute::_32>;
using ClusterShape = cute::Shape<cute::_2, cute::_1, cute::_1>;

using CollectiveEpilogue = typename cutlass::epilogue::collective::CollectiveBuilder<
    cutlass::arch::Sm90, cutlass::arch::OpClassTensorOp,
    TileShape, ClusterShape,
    cutlass::epilogue::collective::EpilogueTileAuto,
    Acc, Acc,
    ElemCD, cutlass::layout::RowMajor, 128 / cutlass::sizeof_bits<ElemCD>::value,
    ElemCD, cutlass::layout::RowMajor, 128 / cutlass::sizeof_bits<ElemCD>::value,
    cutlass::epilogue::collective::EpilogueScheduleAuto
  >::CollectiveOp;

using CollectiveMainloop = typename cutlass::gemm::collective::CollectiveBuilder<
    cutlass::arch::Sm90, cutlass::arch::OpClassTensorOp,
    ElemA, cutlass::layout::RowMajor, 128 / cutlass::sizeof_bits<ElemA>::value,
    ElemB, cutlass::layout::ColumnMajor, 128 / cutlass::sizeof_bits<ElemB>::value,
    Acc,
    TileShape, ClusterShape,
    cutlass::gemm::collective::StageCountAutoCarveout<static_cast<int>(sizeof(typename CollectiveEpilogue::SharedStorage))>,
    cutlass::gemm::collective::KernelScheduleAuto
  >::CollectiveOp;

using GemmKernel = cutlass::gemm::kernel::GemmUniversal<
    cute::Shape<int,int,int,int>,
    CollectiveMainloop,
    CollectiveEpilogue
>;
using Gemm = cutlass::gemm::device::GemmUniversalAdapter<GemmKernel>;

// Force the device kernel symbol into the cubin without needing a host main.
auto* _anchor = &cutlass::device_kernel<GemmKernel>;


// ===== COMPILED SASS (sm_90a) =====

	.target	sm_90a

	.elftype	@"ET_EXEC"


//--------------------- .note.nv.tkinfo           --------------------------
	.section	.note.nv.tkinfo,"",@"SHT_NOTE"
	.sectionflags	@"SHF_NOTE_NV_TKINFO"
	.tkinfo
        /*0018*/ 	.word	0x00000002
        /*0030*/ 	.string	""
        /*0030*/ 	.string	"ptxas"
        /*0030*/ 	.string	"Cuda compilation tools, release 13.0, V13.0.88"
        /*0030*/ 	.string	"Build cuda_13.0.r13.0/compiler.36424714_0"
        /*0030*/ 	.string	"-arch sm_90a -m 64 "



//--------------------- .note.nv.cuinfo           --------------------------
	.section	.note.nv.cuinfo,"",@"SHT_NOTE"
	.sectionflags	@"SHF_NOTE_NV_CUINFO"
        /*0018*/ 	.short	0x0002
        /*001a*/ 	.short	0x005a
        /*001c*/ 	.short	0x0082
	.zero		2


//--------------------- .nv.info                  --------------------------
	.section	.nv.info,"",@"SHT_CUDA_INFO"
	.align	4


	//----- nvinfo : EIATTR_REGCOUNT
	.align		4
        /*0000*/ 	.byte	0x04, 0x2f
        /*0002*/ 	.short	(.L_12 - .L_11)
	.align		4
.L_11:
        /*0004*/ 	.word	index@(_ZN7cutlass13device_kernelINS_4gemm6kernel13GemmUniversalIN4cute5tupleIJiiiiEEENS1_10collective13CollectiveMmaINS1_37MainloopSm90TmaGmmaWarpSpecializedFP8ILi37ENS5_IJNS4_1CILi2EEENSA_ILi1EEESC_EEENS1_35KernelTmaWarpSpecializedCooperativeEEENS5_IJNSA_ILi128EEENSA_ILi64EEENSA_ILi32EEEEEENS_12float_e4m3_tENS5_IJlSC_lEEESK_SL_NS4_8TiledMMAINS4_8MMA_AtomIJNS4_4SM904GMMA30MMA_64x64x32_F32E4M3E4M3_SS_TNILNSP_7ScaleInE1ELSR_1EEEEEENS4_6LayoutISD_NS5_IJSC_NSA_ILi0EEESV_EEEEENS5_IJNS4_10UnderscoreESY_SY_EEEEENS4_13SM90_TMA_LOADENS4_14ComposedLayoutINS4_7SwizzleILi1ELi4ELi3EEENS4_18smem_ptr_flag_bitsILi8EEENSU_INS5_IJNSA_ILi8EEESI_EEENS5_IJSI_SC_EEEEEEEvNS4_8identityENS4_23SM90_TMA_LOAD_MULTICASTES1B_vS1C_EENS_8epilogue10collective6detail29Sm90TmaWarpSpecializedAdapterINS1G_15DefaultEpilogueISK_SL_SL_NS1F_6thread17LinearCombinationISK_Li1EffLNS1K_9ScaleType4KindE0ELNS_15FloatRoundStyleE2ESK_EENS1_15EpilogueDefaultEEEEEvvEEEEvNT_6ParamsE)
        /*0008*/ 	.word	0x000000a8


	//----- nvinfo : EIATTR_FRAME_SIZE
	.align		4
.L_12:
        /*000c*/ 	.byte	0x04, 0x11
        /*000e*/ 	.short	(.L_14 - .L_13)
	.align		4
.L_13:
        /*0010*/ 	.word	index@(_ZN7cutlass13device_kernelINS_4gemm6kernel13GemmUniversalIN4cute5tupleIJiiiiEEENS1_10collective13CollectiveMmaINS1_37MainloopSm90TmaGmmaWarpSpecializedFP8ILi37ENS5_IJNS4_1CILi2EEENSA_ILi1EEESC_EEENS1_35KernelTmaWarpSpecializedCooperativeEEENS5_IJNSA_ILi128EEENSA_ILi64EEENSA_ILi32EEEEEENS_12float_e4m3_tENS5_IJlSC_lEEESK_SL_NS4_8TiledMMAINS4_8MMA_AtomIJNS4_4SM904GMMA30MMA_64x64x32_F32E4M3E4M3_SS_TNILNSP_7ScaleInE1ELSR_1EEEEEENS4_6LayoutISD_NS5_IJSC_NSA_ILi0EEESV_EEEEENS5_IJNS4_10UnderscoreESY_SY_EEEEENS4_13SM90_TMA_LOADENS4_14ComposedLayoutINS4_7SwizzleILi1ELi4ELi3EEENS4_18smem_ptr_flag_bitsILi8EEENSU_INS5_IJNSA_ILi8EEESI_EEENS5_IJSI_SC_EEEEEEEvNS4_8identityENS4_23SM90_TMA_LOAD_MULTICASTES1B_vS1C_EENS_8epilogue10collective6detail29Sm90TmaWarpSpecializedAdapterINS1G_15DefaultEpilogueISK_SL_SL_NS1F_6thread17LinearCombinationISK_Li1EffLNS1K_9ScaleType4KindE0ELNS_15FloatRoundStyleE2ESK_EENS1_15EpilogueDefaultEEEEEvvEEEEvNT_6ParamsE)
        /*0014*/ 	.word	0x00000000


	//----- nvinfo : EIATTR_MIN_STACK_SIZE
	.align		4
.L_14:
        /*0018*/ 	.byte	0x04, 0x12
        /*001a*/ 	.short	(.L_16 - .L_15)
	.align		4
.L_15:
        /*001c*/ 	.word	index@(_ZN7cutlass13device_kernelINS_4gemm6kernel13GemmUniversalIN4cute5tupleIJiiiiEEENS1_10collective13CollectiveMmaINS1_37MainloopSm90TmaGmmaWarpSpecializedFP8ILi37ENS5_IJNS4_1CILi2EEENSA_ILi1EEESC_EEENS1_35KernelTmaWarpSpecializedCooperativeEEENS5_IJNSA_ILi128EEENSA_ILi64EEENSA_ILi32EEEEEENS_12float_e4m3_tENS5_IJlSC_lEEESK_SL_NS4_8TiledMMAINS4_8MMA_AtomIJNS4_4SM904GMMA30MMA_64x64x32_F32E4M3E4M3_SS_TNILNSP_7ScaleInE1ELSR_1EEEEEENS4_6LayoutISD_NS5_IJSC_NSA_ILi0EEESV_EEEEENS5_IJNS4_10UnderscoreESY_SY_EEEEENS4_13SM90_TMA_LOADENS4_14ComposedLayoutINS4_7SwizzleILi1ELi4ELi3EEENS4_18smem_ptr_flag_bitsILi8EEENSU_INS5_IJNSA_ILi8EEESI_EEENS5_IJSI_SC_EEEEEEEvNS4_8identityENS4_23SM90_TMA_LOAD_MULTICASTES1B_vS1C_EENS_8epilogue10collective6detail29Sm90TmaWarpSpecializedAdapterINS1G_15DefaultEpilogueISK_SL_SL_NS1F_6thread17LinearCombinationISK_Li1EffLNS1K_9ScaleType4KindE0ELNS_15FloatRoundStyleE2ESK_EENS1_15EpilogueDefaultEEEEEvvEEEEvNT_6ParamsE)
        /*0020*/ 	.word	0x00000000
.L_16:


//--------------------- .nv.compat                --------------------------
	.section	.nv.compat,"",@"SHT_CUDA_COMPAT_INFO"
	.align	4
        /*0000*/ 	.byte	0x02, 0x09, 0x01, 0x00, 0x02, 0x02, 0x04, 0x00, 0x02, 0x05, 0x05, 0x00, 0x03, 0x07, 0x01, 0x01
        /*0010*/ 	.byte	0x02, 0x03, 0x01, 0x00, 0x02, 0x06, 0x01, 0x00, 0x04, 0x0b, 0x08, 0x00, 0x00, 0x00, 0x00, 0x00
        /*0020*/ 	.byte	0x00, 0x00, 0x00, 0x00


//--------------------- .nv.info._ZN7cutlass13device_kernelINS_4gemm6kernel13GemmUniversalIN4cute5tupleIJiiiiEEENS1_10collective13CollectiveMmaINS1_37MainloopSm90TmaGmmaWarpSpecializedFP8ILi37ENS5_IJNS4_1CILi2EEENSA_ILi1EEESC_EEENS1_35KernelTmaWarpSpecializedCooperativeEEENS5_IJNSA_ILi128EEENSA_ILi64EEENSA_ILi32EEEEEENS_12float_e4m3_tENS5_IJlSC_lEEESK_SL_NS4_8TiledMMAINS4_8MMA_AtomIJNS4_4SM904GMMA30MMA_64x64x32_F32E4M3E4M3_SS_TNILNSP_7ScaleInE1ELSR_1EEEEEENS4_6LayoutISD_NS5_IJSC_NSA_ILi0EEESV_EEEEENS5_IJNS4_10UnderscoreESY_SY_EEEEENS4_13SM90_TMA_LOADENS4_14ComposedLayoutINS4_7SwizzleILi1ELi4ELi3EEENS4_18smem_ptr_flag_bitsILi8EEENSU_INS5_IJNSA_ILi8EEESI_EEENS5_IJSI_SC_EEEEEEEvNS4_8identityENS4_23SM90_TMA_LOAD_MULTICASTES1B_vS1C_EENS_8epilogue10collective6detail29Sm90TmaWarpSpecializedAdapterINS1G_15DefaultEpilogueISK_SL_SL_NS1F_6thread17LinearCombinationISK_Li1EffLNS1K_9ScaleType4KindE0ELNS_15FloatRoundStyleE2ESK_EENS1_15EpilogueDefaultEEEEEvvEEEEvNT_6ParamsE --------------------------
	.section	.nv.info._ZN7cutlass13device_kernelINS_4gemm6kernel13GemmUniversalIN4cute5tupleIJiiiiEEENS1_10collective13CollectiveMmaINS1_37MainloopSm90TmaGmmaWarpSpecializedFP8ILi37ENS5_IJNS4_1CILi2EEENSA_ILi1EEESC_EEENS1_35KernelTmaWarpSpecializedCooperativeEEENS5_IJNSA_ILi128EEENSA_ILi64EEENSA_ILi32EEEEEENS_12float_e4m3_tENS5_IJlSC_lEEESK_SL_NS4_8TiledMMAINS4_8MMA_AtomIJNS4_4SM904GMMA30MMA_64x64x32_F32E4M3E4M3_SS_TNILNSP_7ScaleInE1ELSR_1EEEEEENS4_6LayoutISD_NS5_IJSC_NSA_ILi0EEESV_EEEEENS5_IJNS4_10UnderscoreESY_SY_EEEEENS4_13SM90_TMA_LOADENS4_14ComposedLayoutINS4_7SwizzleILi1ELi4ELi3EEENS4_18smem_ptr_flag_bitsILi8EEENSU_INS5_IJNSA_ILi8EEESI_EEENS5_IJSI_SC_EEEEEEEvNS4_8identityENS4_23SM90_TMA_LOAD_MULTICASTES1B_vS1C_EENS_8epilogue10collective6detail29Sm90TmaWarpSpecializedAdapterINS1G_15DefaultEpilogueISK_SL_SL_NS1F_6thread17LinearCombinationISK_Li1EffLNS1K_9ScaleType4KindE0ELNS_15FloatRoundStyleE2ESK_EENS1_15EpilogueDefaultEEEEEvvEEEEvNT_6ParamsE,"",@"SHT_CUDA_INFO"
	.sectionflags	@""
	.align	4


	//----- nvinfo : EIATTR_CUDA_API_VERSION
	.align		4
        /*0000*/ 	.byte	0x04, 0x37
        /*0002*/ 	.short	(.L_18 - .L_17)
.L_17:
        /*0004*/ 	.word	0x00000082


	//----- nvinfo : EIATTR_KPARAM_INFO
	.align		4
.L_18:
        /*0008*/ 	.byte	0x04, 0x17
        /*000a*/ 	.short	(.L_20 - .L_19)
.L_19:
        /*000c*/ 	.word	0x00000000
        /*0010*/ 	.short	0x0000
        /*0012*/ 	.short	0x0070
        /*0014*/ 	.byte	0x00, 0xf0, 0x01, 0x10


	//----- nvinfo : EIATTR_SPARSE_MMA_MASK
	.align		4
.L_20:
        /*0018*/ 	.byte	0x03, 0x50
        /*001a*/ 	.short	0x0000


	//----- nvinfo : EIATTR_MAXREG_COUNT
	.align		4
        /*001c*/ 	.byte	0x03, 0x1b
        /*001e*/ 	.short	0x00a8


	//----- nvinfo : EIATTR_NUM_BARRIERS
	.align		4
        /*0020*/ 	.byte	0x02, 0x4c
        /*0022*/ 	.byte	0x01
	.zero		1


	//----- nvinfo : EIATTR_MERCURY_ISA_VERSION
	.align		4
        /*0024*/ 	.byte	0x03, 0x5f
        /*0026*/ 	.short	0x0101


	//----- nvinfo : EIATTR_INT_WARP_WIDE_INSTR_OFFSETS
	.align		4
        /*0028*/ 	.byte	0x04, 0x31
        /*002a*/ 	.short	(.L_22 - .L_21)


	//   ....[0]....
.L_21:
        /*002c*/ 	.word	0x000008c0


	//   ....[1]....
        /*0030*/ 	.word	0x000009f0


	//   ....[2]....
        /*0034*/ 	.word	0x00000ad0


	//----- nvinfo : EIATTR_COOP_GROUP_MASK_REGIDS
	.align		4
.L_22:
        /*0038*/ 	.byte	0x04, 0x29
        /*003a*/ 	.short	(.L_24 - .L_23)


	//   ....[0]....
.L_23:
        /*003c*/ 	.word	0xffffffff


	//   ....[1]....
        /*0040*/ 	.word	0xffffffff


	//   ....[2]....
        /*0044*/ 	.word	0xffffffff


	//   ....[3]....
        /*0048*/ 	.word	0xffffffff


	//   ....[4]....
        /*004c*/ 	.word	0xffffffff


	//   ....[5]....
        /*0050*/ 	.word	0xffffffff


	//----- nvinfo : EIATTR_COOP_GROUP_INSTR_OFFSETS
	.align		4
.L_24:
        /*0054*/ 	.byte	0x04, 0x28
        /*0056*/ 	.short	(.L_26 - .L_25)


	//   ....[0]....
.L_25:
        /*0058*/ 	.word	0x00000060


	//   ....[1]....
        /*005c*/ 	.word	0x00000070


	//   ....[2]....
        /*0060*/ 	.word	0x00000130


	//   ....[3]....
        /*0064*/ 	.word	0x00000720


	//   ....[4]....
        /*0068*/ 	.word	0x00000c40


	//   ....[5]....
        /*006c*/ 	.word	0x000016b0


	//----- nvinfo : EIATTR_REG_RECONFIG
	.align		4
.L_26:
        /*0070*/ 	.byte	0x01, 0x54
	.zero		2


	//----- nvinfo : EIATTR_MBARRIER_INSTR_OFFSETS
	.align		4
        /*0074*/ 	.byte	0x04, 0x39
        /*0076*/ 	.short	(.L_28 - .L_27)


	//   ....[0]....
.L_27:
        /*0078*/ 	.word	0x00000250
        /*007c*/ 	.word	0x000000ff
        /*0080*/ 	.word	0x00000000
        /*0084*/ 	.short	0x0100
        /*0086*/ 	.byte	0x08
	.zero		1


	//   ....[1]....
        /*0088*/ 	.word	0x00000260
        /*008c*/ 	.word	0x000000ff
        /*0090*/ 	.word	0x00000128
        /*0094*/ 	.short	0x0100
        /*0096*/ 	.byte	0x08
	.zero		1


	//   ....[2]....
        /*0098*/ 	.word	0x00000270
        /*009c*/ 	.word	0x000000ff
        /*00a0*/ 	.word	0x00000008
        /*00a4*/ 	.short	0x0100
        /*00a6*/ 	.byte	0x08
	.zero		1


	//   ....[3]....
        /*00a8*/ 	.word	0x00000280
        /*00ac*/ 	.word	0x000000ff
        /*00b0*/ 	.word	0x00000130
        /*00b4*/ 	.short	0x0100
        /*00b6*/ 	.byte	0x08
	.zero		1


	//   ....[4]....
        /*00b8*/ 	.word	0x00000290
        /*00bc*/ 	.word	0x000000ff
        /*00c0*/ 	.word	0x00000010
        /*00c4*/ 	.short	0x0100
        /*00c6*/ 	.byte	0x08
	.zero		1


	//   ....[5]....
        /*00c8*/ 	.word	0x000002a0
        /*00cc*/ 	.word	0x000000ff
        /*00d0*/ 	.word	0x00000138
        /*00d4*/ 	.short	0x0100
        /*00d6*/ 	.byte	0x08
	.zero		1


	//   ....[6]....
        /*00d8*/ 	.word	0x000002b0
        /*00dc*/ 	.word	0x000000ff
        /*00e0*/ 	.word	0x00000018
        /*00e4*/ 	.short	0x0100
        /*00e6*/ 	.byte	0x08
	.zero		1


	//   ....[7]....
        /*00e8*/ 	.word	0x000002c0
        /*00ec*/ 	.word	0x000000ff
        /*00f0*/ 	.word	0x00000140
        /*00f4*/ 	.short	0x0100
        /*00f6*/ 	.byte	0x08
	.zero		1


	//   ....[8]....
        /*00f8*/ 	.word	0x000002d0
        /*00fc*/ 	.word	0x000000ff
        /*0100*/ 	.word	0x00000020
        /*0104*/ 	.short	0x0100
        /*0106*/ 	.byte	0x08
	.zero		1


	//   ....[9]....
        /*0108*/ 	.word	0x000002e0
        /*010c*/ 	.word	0x000000ff
        /*0110*/ 	.word	0x00000148
        /*0114*/ 	.short	0x0100
        /*0116*/ 	.byte	0x08
	.zero		1


	//   ....[10]....
        /*0118*/ 	.word	0x000002f0
        /*011c*/ 	.word	0x000000ff
        /*0120*/ 	.word	0x00000028
        /*0124*/ 	.short	0x0100
        /*0126*/ 	.byte	0x08
	.zero		1


	//   ....[11]....
        /*0128*/ 	.word	0x00000300
        /*012c*/ 	.word	0x000000ff
        /*0130*/ 	.word	0x00000150
        /*0134*/ 	.short	0x0100
        /*0136*/ 	.byte	0x08
	.zero		1


	//   ....[12]....
        /*0138*/ 	.word	0x00000310
        /*013c*/ 	.word	0x000000ff
        /*0140*/ 	.word	0x00000030
        /*0144*/ 	.short	0x0100
        /*0146*/ 	.byte	0x08
	.zero		1


	//   ....[13]....
        /*0148*/ 	.word	0x00000320
        /*014c*/ 	.word	0x000000ff
        /*0150*/ 	.word	0x00000158
        /*0154*/ 	.short	0x0100
        /*0156*/ 	.byte	0x08
	.zero		1


	//   ....[14]....
        /*0158*/ 	.word	0x00000330
        /*015c*/ 	.word	0x000000ff
        /*0160*/ 	.word	0x00000038
        /*0164*/ 	.short	0x0100
        /*0166*/ 	.byte	0x08
	.zero		1


	//   ....[15]....
        /*0168*/ 	.word	0x00000340
        /*016c*/ 	.word	0x000000ff
        /*0170*/ 	.word	0x00000160
        /*0174*/ 	.short	0x0100
        /*0176*/ 	.byte	0x08
	.zero		1


	//   ....[16]....
        /*0178*/ 	.word	0x00000350
        /*017c*/ 	.word	0x000000ff
        /*0180*/ 	.word	0x00000040
        /*0184*/ 	.short	0x0100
        /*0186*/ 	.byte	0x08
	.zero		1


	//   ....[17]....
        /*0188*/ 	.word	0x00000360
        /*018c*/ 	.word	0x000000ff
        /*0190*/ 	.word	0x00000168
        /*0194*/ 	.short	0x0100
        /*0196*/ 	.byte	0x08
	.zero		1


	//   ....[18]....
        /*0198*/ 	.word	0x00000370
        /*019c*/ 	.word	0x000000ff
        /*01a0*/ 	.word	0x00000048
        /*01a4*/ 	.short	0x0100
        /*01a6*/ 	.byte	0x08
	.zero		1


	//   ....[19]....
        /*01a8*/ 	.word	0x00000380
        /*01ac*/ 	.word	0x000000ff
        /*01b0*/ 	.word	0x00000170
        /*01b4*/ 	.short	0x0100
        /*01b6*/ 	.byte	0x08
	.zero		1


	//   ....[20]....
        /*01b8*/ 	.word	0x00000390
        /*01bc*/ 	.word	0x000000ff
        /*01c0*/ 	.word	0x00000050
        /*01c4*/ 	.short	0x0100
        /*01c6*/ 	.byte	0x08
	.zero		1


	//   ....[21]....
        /*01c8*/ 	.word	0x000003a0
        /*01cc*/ 	.word	0x000000ff
        /*01d0*/ 	.word	0x00000178
        /*01d4*/ 	.short	0x0100
        /*01d6*/ 	.byte	0x08
	.zero		1


	//   ....[22]....
        /*01d8*/ 	.word	0x000003b0
        /*01dc*/ 	.word	0x000000ff
        /*01e0*/ 	.word	0x00000058
        /*01e4*/ 	.short	0x0100
        /*01e6*/ 	.byte	0x08
	.zero		1


	//   ....[23]....
        /*01e8*/ 	.word	0x000003c0
        /*01ec*/ 	.word	0x000000ff
        /*01f0*/ 	.word	0x00000180
        /*01f4*/ 	.short	0x0100
        /*01f6*/ 	.byte	0x08
	.zero		1


	//   ....[24]....
        /*01f8*/ 	.word	0x000003d0
        /*01fc*/ 	.word	0x000000ff
        /*0200*/ 	.word	0x00000060
        /*0204*/ 	.short	0x0100
        /*0206*/ 	.byte	0x08
	.zero		1


	//   ....[25]....
        /*0208*/ 	.word	0x000003e0
        /*020c*/ 	.word	0x000000ff
        /*0210*/ 	.word	0x00000188
        /*0214*/ 	.short	0x0100
        /*0216*/ 	.byte	0x08
	.zero		1


	//   ....[26]....
        /*0218*/ 	.word	0x000003f0
        /*021c*/ 	.word	0x000000ff
        /*0220*/ 	.word	0x00000068
        /*0224*/ 	.short	0x0100
        /*0226*/ 	.byte	0x08
	.zero		1


	//   ....[27]....
        /*0228*/ 	.word	0x00000400
        /*022c*/ 	.word	0x000000ff
        /*0230*/ 	.word	0x00000190
        /*0234*/ 	.short	0x0100
        /*0236*/ 	.byte	0x08
	.zero		1


	//   ....[28]....
        /*0238*/ 	.word	0x00000410
        /*023c*/ 	.word	0x000000ff
        /*0240*/ 	.word	0x00000070
        /*0244*/ 	.short	0x0100
        /*0246*/ 	.byte	0x08
	.zero		1


	//   ....[29]....
        /*0248*/ 	.word	0x00000420
        /*024c*/ 	.word	0x000000ff
        /*0250*/ 	.word	0x00000198
        /*0254*/ 	.short	0x0100
        /*0256*/ 	.byte	0x08
	.zero		1


	//   ....[30]....
        /*0258*/ 	.word	0x00000430
        /*025c*/ 	.word	0x000000ff
        /*0260*/ 	.word	0x00000078
        /*0264*/ 	.short	0x0100
        /*0266*/ 	.byte	0x08
	.zero		1


	//   ....[31]....
        /*0268*/ 	.word	0x00000440
        /*026c*/ 	.word	0x000000ff
        /*0270*/ 	.word	0x000001a0
        /*0274*/ 	.short	0x0100
        /*0276*/ 	.byte	0x08
	.zero		1


	//   ....[32]....
        /*0278*/ 	.word	0x00000450
        /*027c*/ 	.word	0x000000ff
        /*0280*/ 	.word	0x00000080
        /*0284*/ 	.short	0x0100
        /*0286*/ 	.byte	0x08
	.zero		1


	//   ....[33]....
        /*0288*/ 	.word	0x00000460
        /*028c*/ 	.word	0x000000ff
        /*0290*/ 	.word	0x000001a8
        /*0294*/ 	.short	0x0100
        /*0296*/ 	.byte	0x08
	.zero		1


	//   ....[34]....
        /*0298*/ 	.word	0x00000470
        /*029c*/ 	.word	0x000000ff
        /*02a0*/ 	.word	0x00000088
        /*02a4*/ 	.short	0x0100
        /*02a6*/ 	.byte	0x08
	.zero		1


	//   ....[35]....
        /*02a8*/ 	.word	0x00000480
        /*02ac*/ 	.word	0x000000ff
        /*02b0*/ 	.word	0x000001b0
        /*02b4*/ 	.short	0x0100
        /*02b6*/ 	.byte	0x08
	.zero		1


	//   ....[36]....
        /*02b8*/ 	.word	0x00000490
        /*02bc*/ 	.word	0x000000ff
        /*02c0*/ 	.word	0x00000090
        /*02c4*/ 	.short	0x0100
        /*02c6*/ 	.byte	0x08
	.zero		1


	//   ....[37]....
        /*02c8*/ 	.word	0x000004a0
        /*02cc*/ 	.word	0x000000ff
        /*02d0*/ 	.word	0x000001b8
        /*02d4*/ 	.short	0x0100
        /*02d6*/ 	.byte	0x08
	.zero		1


	//   ....[38]....
        /*02d8*/ 	.word	0x000004b0
        /*02dc*/ 	.word	0x000000ff
        /*02e0*/ 	.word	0x00000098
        /*02e4*/ 	.short	0x0100
        /*02e6*/ 	.byte	0x08
	.zero		1


	//   ....[39]....
        /*02e8*/ 	.word	0x000004c0
        /*02ec*/ 	.word	0x000000ff
        /*02f0*/ 	.word	0x000001c0
        /*02f4*/ 	.short	0x0100
        /*02f6*/ 	.byte	0x08
	.zero		1


	//   ....[40]....
        /*02f8*/ 	.word	0x000004d0
        /*02fc*/ 	.word	0x000000ff
        /*0300*/ 	.word	0x000000a0
        /*0304*/ 	.short	0x0100
        /*0306*/ 	.byte	0x08
	.zero		1


	//   ....[41]....
        /*0308*/ 	.word	0x000004e0
        /*030c*/ 	.word	0x000000ff
        /*0310*/ 	.word	0x000001c8
        /*0314*/ 	.short	0x0100
        /*0316*/ 	.byte	0x08
	.zero		1


	//   ....[42]....
        /*0318*/ 	.word	0x000004f0
        /*031c*/ 	.word	0x000000ff
        /*0320*/ 	.word	0x000000a8
        /*0324*/ 	.short	0x0100
        /*0326*/ 	.byte	0x08
	.zero		1


	//   ....[43]....
        /*0328*/ 	.word	0x00000500
        /*032c*/ 	.word	0x000000ff
        /*0330*/ 	.word	0x000001d0
        /*0334*/ 	.short	0x0100
        /*0336*/ 	.byte	0x08
	.zero		1


	//   ....[44]....
        /*0338*/ 	.word	0x00000510
        /*033c*/ 	.word	0x000000ff
        /*0340*/ 	.word	0x000000b0
        /*0344*/ 	.short	0x0100
        /*0346*/ 	.byte	0x08
	.zero		1


	//   ....[45]....
        /*0348*/ 	.word	0x00000520
        /*034c*/ 	.word	0x000000ff
        /*0350*/ 	.word	0x000001d8
        /*0354*/ 	.short	0x0100
        /*0356*/ 	.byte	0x08
	.zero		1


	//   ....[46]....
        /*0358*/ 	.word	0x00000530
        /*035c*/ 	.word	0x000000ff
        /*0360*/ 	.word	0x000000b8
        /*0364*/ 	.short	0x0100
        /*0366*/ 	.byte	0x08
	.zero		1


	//   ....[47]....
        /*0368*/ 	.word	0x00000540
        /*036c*/ 	.word	0x000000ff
        /*0370*/ 	.word	0x000001e0
        /*0374*/ 	.short	0x0100
        /*0376*/ 	.byte	0x08
	.zero		1


	//   ....[48]....
        /*0378*/ 	.word	0x00000550
        /*037c*/ 	.word	0x000000ff
        /*0380*/ 	.word	0x000000c0
        /*0384*/ 	.short	0x0100
        /*0386*/ 	.byte	0x08
	.zero		1


	//   ....[49]....
        /*0388*/ 	.word	0x00000560
        /*038c*/ 	.word	0x000000ff
        /*0390*/ 	.word	0x000001e8
        /*0394*/ 	.short	0x0100
        /*0396*/ 	.byte	0x08
	.zero		1


	//   ....[50]....
        /*0398*/ 	.word	0x00000570
        /*039c*/ 	.word	0x000000ff
        /*03a0*/ 	.word	0x000000c8
        /*03a4*/ 	.short	0x0100
        /*03a6*/ 	.byte	0x08
	.zero		1


	//   ....[51]....
        /*03a8*/ 	.word	0x00000580
        /*03ac*/ 	.word	0x000000ff
        /*03b0*/ 	.word	0x000001f0
        /*03b4*/ 	.short	0x0100
        /*03b6*/ 	.byte	0x08
	.zero		1


	//   ....[52]....
        /*03b8*/ 	.word	0x00000590
        /*03bc*/ 	.word	0x000000ff
        /*03c0*/ 	.word	0x000000d0
        /*03c4*/ 	.short	0x0100
        /*03c6*/ 	.byte	0x08
	.zero		1


	//   ....[53]....
        /*03c8*/ 	.word	0x000005a0
        /*03cc*/ 	.word	0x000000ff
        /*03d0*/ 	.word	0x000001f8
        /*03d4*/ 	.short	0x0100
        /*03d6*/ 	.byte	0x08
	.zero		1


	//   ....[54]....
        /*03d8*/ 	.word	0x000005b0
        /*03dc*/ 	.word	0x000000ff
        /*03e0*/ 	.word	0x000000d8
        /*03e4*/ 	.short	0x0100
        /*03e6*/ 	.byte	0x08
	.zero		1


	//   ....[55]....
        /*03e8*/ 	.word	0x000005c0
        /*03ec*/ 	.word	0x000000ff
        /*03f0*/ 	.word	0x00000200
        /*03f4*/ 	.short	0x0100
        /*03f6*/ 	.byte	0x08
	.zero		1


	//   ....[56]....
        /*03f8*/ 	.word	0x000005d0
        /*03fc*/ 	.word	0x000000ff
        /*0400*/ 	.word	0x000000e0
        /*0404*/ 	.short	0x0100
        /*0406*/ 	.byte	0x08
	.zero		1


	//   ....[57]....
        /*0408*/ 	.word	0x000005e0
        /*040c*/ 	.word	0x000000ff
        /*0410*/ 	.word	0x00000208
        /*0414*/ 	.short	0x0100
        /*0416*/ 	.byte	0x08
	.zero		1


	//   ....[58]....
        /*0418*/ 	.word	0x000005f0
        /*041c*/ 	.word	0x000000ff
        /*0420*/ 	.word	0x000000e8
        /*0424*/ 	.short	0x0100
        /*0426*/ 	.byte	0x08
	.zero		1


	//   ....[59]....
        /*0428*/ 	.word	0x00000600
        /*042c*/ 	.word	0x000000ff
        /*0430*/ 	.word	0x00000210
        /*0434*/ 	.short	0x0100
        /*0436*/ 	.byte	0x08
	.zero		1


	//   ....[60]....
        /*0438*/ 	.word	0x00000610
        /*043c*/ 	.word	0x000000ff
        /*0440*/ 	.word	0x000000f0
        /*0444*/ 	.short	0x0100
        /*0446*/ 	.byte	0x08
	.zero		1


	//   ....[61]....
        /*0448*/ 	.word	0x00000620
        /*044c*/ 	.word	0x000000ff
        /*0450*/ 	.word	0x00000218
        /*0454*/ 	.short	0x0100
        /*0456*/ 	.byte	0x08
	.zero		1


	//   ....[62]....
        /*0458*/ 	.word	0x00000630
        /*045c*/ 	.word	0x000000ff
        /*0460*/ 	.word	0x000000f8
        /*0464*/ 	.short	0x0100
        /*0466*/ 	.byte	0x08
	.zero		1


	//   ....[63]....
        /*0468*/ 	.word	0x00000640
        /*046c*/ 	.word	0x000000ff
        /*0470*/ 	.word	0x00000220
        /*0474*/ 	.short	0x0100
        /*0476*/ 	.byte	0x08
	.zero		1


	//   ....[64]....
        /*0478*/ 	.word	0x00000650
        /*047c*/ 	.word	0x000000ff
        /*0480*/ 	.word	0x00000100
        /*0484*/ 	.short	0x0100
        /*0486*/ 	.byte	0x08
	.zero		1


	//   ....[65]....
        /*0488*/ 	.word	0x00000660
        /*048c*/ 	.word	0x000000ff
        /*0490*/ 	.word	0x00000228
        /*0494*/ 	.short	0x0100
        /*0496*/ 	.byte	0x08
	.zero		1


	//   ....[66]....
        /*0498*/ 	.word	0x00000670
        /*049c*/ 	.word	0x000000ff
        /*04a0*/ 	.word	0x00000108
        /*04a4*/ 	.short	0x0100
        /*04a6*/ 	.byte	0x08
	.zero		1


	//   ....[67]....
        /*04a8*/ 	.word	0x00000680
        /*04ac*/ 	.word	0x000000ff
        /*04b0*/ 	.word	0x00000230
        /*04b4*/ 	.short	0x0100
        /*04b6*/ 	.byte	0x08
	.zero		1


	//   ....[68]....
        /*04b8*/ 	.word	0x00000690
        /*04bc*/ 	.word	0x000000ff
        /*04c0*/ 	.word	0x00000110
        /*04c4*/ 	.short	0x0100
        /*04c6*/ 	.byte	0x08
	.zero		1


	//   ....[69]....
        /*04c8*/ 	.word	0x000006a0
        /*04cc*/ 	.word	0x000000ff
        /*04d0*/ 	.word	0x00000238
        /*04d4*/ 	.short	0x0100
        /*04d6*/ 	.byte	0x08
	.zero		1


	//   ....[70]....
        /*04d8*/ 	.word	0x000006b0
        /*04dc*/ 	.word	0x000000ff
        /*04e0*/ 	.word	0x00000118
        /*04e4*/ 	.short	0x0100
        /*04e6*/ 	.byte	0x08
	.zero		1


	//   ....[71]....
        /*04e8*/ 	.word	0x000006c0
        /*04ec*/ 	.word	0x000000ff
        /*04f0*/ 	.word	0x00000240
        /*04f4*/ 	.short	0x0100
        /*04f6*/ 	.byte	0x08
	.zero		1


	//   ....[72]....
        /*04f8*/ 	.word	0x000006d0
        /*04fc*/ 	.word	0x000000ff
        /*0500*/ 	.word	0x00000120
        /*0504*/ 	.short	0x0100
        /*0506*/ 	.byte	0x08
	.zero		1


	//   ....[73]....
        /*0508*/ 	.word	0x000006e0
        /*050c*/ 	.word	0x000000ff
        /*0510*/ 	.word	0x00000248
        /*0514*/ 	.short	0x0100
        /*0516*/ 	.byte	0x08
	.zero		1


	//   ....[74]....
        /*0518*/ 	.word	0x00000b50
        /*051c*/ 	.word	0x000000ff
        /*0520*/ 	.word	0x00000260
        /*0524*/ 	.short	0x0100
        /*0526*/ 	.byte	0x06
	.zero		1


	//   ....[75]....
        /*0528*/ 	.word	0x00000be0
        /*052c*/ 	.word	0x000000ff
        /*0530*/ 	.word	0x00000268
        /*0534*/ 	.short	0x0100
        /*0536*/ 	.byte	0x06
	.zero		1


	//   ....[76]....
        /*0538*/ 	.word	0x000019f0
        /*053c*/ 	.word	0x000000ff
        /*0540*/ 	.word	0x00000000
        /*0544*/ 	.short	0x010a
        /*0546*/ 	.byte	0x06
	.zero		1


	//   ....[77]....
        /*0548*/ 	.word	0x00001a30
        /*054c*/ 	.word	0x000000ff
        /*0550*/ 	.word	0x00000000
        /*0554*/ 	.short	0x010a
        /*0556*/ 	.byte	0x06
	.zero		1


	//   ....[78]....
        /*0558*/ 	.word	0x00002020
        /*055c*/ 	.word	0x000000ff
        /*0560*/ 	.word	0x00000000
        /*0564*/ 	.short	0x010a
        /*0566*/ 	.byte	0x0c
	.zero		1


	//   ....[79]....
        /*0568*/ 	.word	0x00002060
        /*056c*/ 	.word	0x000000ff
        /*0570*/ 	.word	0x00000000
        /*0574*/ 	.short	0x010a
        /*0576*/ 	.byte	0x0c
	.zero		1


	//   ....[80]....
        /*0578*/ 	.word	0x00002440
        /*057c*/ 	.word	0x0000000a
        /*0580*/ 	.word	0x00000000
        /*0584*/ 	.short	0x0101
        /*0586*/ 	.byte	0x3f
	.zero		1


	//   ....[81]....
        /*0588*/ 	.word	0x00002900
        /*058c*/ 	.word	0x00000008
        /*0590*/ 	.word	0x00000000
        /*0594*/ 	.short	0x0101
        /*0596*/ 	.byte	0x3f
	.zero		1


	//   ....[82]....
        /*0598*/ 	.word	0x000061e0
        /*059c*/ 	.word	0x00000015
        /*05a0*/ 	.word	0x00000128
        /*05a4*/ 	.short	0x010a
        /*05a6*/ 	.byte	0x3f
	.zero		1


	//   ....[83]....
        /*05a8*/ 	.word	0x000065c0
        /*05ac*/ 	.word	0x00000008
        /*05b0*/ 	.word	0x00000268
        /*05b4*/ 	.short	0x0101
        /*05b6*/ 	.byte	0x3f
	.zero		1


	//   ....[84]....
        /*05b8*/ 	.word	0x00006cb0
        /*05bc*/ 	.word	0x00000007
        /*05c0*/ 	.word	0x00000000
        /*05c4*/ 	.short	0x010a
        /*05c6*/ 	.byte	0x3f
	.zero		1


	//   ....[85]....
        /*05c8*/ 	.word	0x00006d30
        /*05cc*/ 	.word	0x00000008
        /*05d0*/ 	.word	0x00000000
        /*05d4*/ 	.short	0x010a
        /*05d6*/ 	.byte	0x3f
	.zero		1


	//   ....[86]....
        /*05d8*/ 	.word	0x00006dc0
        /*05dc*/ 	.word	0x00000009
        /*05e0*/ 	.word	0x00000000
        /*05e4*/ 	.short	0x010a
        /*05e6*/ 	.byte	0x3f
	.zero		1


	//   ....[87]....
        /*05e8*/ 	.word	0x00006e50
        /*05ec*/ 	.word	0x00000008
        /*05f0*/ 	.word	0x00000000
        /*05f4*/ 	.short	0x010a
        /*05f6*/ 	.byte	0x3f
	.zero		1


	//   ....[88]....
        /*05f8*/ 	.word	0x00006ee0
        /*05fc*/ 	.word	0x00000009
        /*0600*/ 	.word	0x00000000
        /*0604*/ 	.short	0x010a
        /*0606*/ 	.byte	0x3f
	.zero		1


	//   ....[89]....
        /*0608*/ 	.word	0x00006f70
        /*060c*/ 	.word	0x00000008
        /*0610*/ 	.word	0x00000000
        /*0614*/ 	.short	0x010a
        /*0616*/ 	.byte	0x3f
	.zero		1


	//   ....[90]....
        /*0618*/ 	.word	0x00007000
        /*061c*/ 	.word	0x00000009
        /*0620*/ 	.word	0x00000000
        /*0624*/ 	.short	0x010a
        /*0626*/ 	.byte	0x3f
	.zero		1


	//   ....[91]....
        /*0628*/ 	.word	0x00007090
        /*062c*/ 	.word	0x00000008
        /*0630*/ 	.word	0x00000000
        /*0634*/ 	.short	0x010a
        /*0636*/ 	.byte	0x3f
	.zero		1


	//   ....[92]....
        /*0638*/ 	.word	0x00007120
        /*063c*/ 	.word	0x00000009
        /*0640*/ 	.word	0x00000000
        /*0644*/ 	.short	0x010a
        /*0646*/ 	.byte	0x3f
	.zero		1


	//   ....[93]....
        /*0648*/ 	.word	0x000071b0
        /*064c*/ 	.word	0x00000008
        /*0650*/ 	.word	0x00000000
        /*0654*/ 	.short	0x010a
        /*0656*/ 	.byte	0x3f
	.zero		1


	//   ....[94]....
        /*0658*/ 	.word	0x00007240
        /*065c*/ 	.word	0x00000009
        /*0660*/ 	.word	0x00000000
        /*0664*/ 	.short	0x010a
        /*0666*/ 	.byte	0x3f
	.zero		1


	//   ....[95]....
        /*0668*/ 	.word	0x000072d0
        /*066c*/ 	.word	0x00000008
        /*0670*/ 	.word	0x00000000
        /*0674*/ 	.short	0x010a
        /*0676*/ 	.byte	0x3f
	.zero		1


	//   ....[96]....
        /*0678*/ 	.word	0x00007360
        /*067c*/ 	.word	0x00000009
        /*0680*/ 	.word	0x00000000
        /*0684*/ 	.short	0x010a
        /*0686*/ 	.byte	0x3f
	.zero		1


	//   ....[97]....
        /*0688*/ 	.word	0x000073f0
        /*068c*/ 	.word	0x00000008
        /*0690*/ 	.word	0x00000000
        /*0694*/ 	.short	0x010a
        /*0696*/ 	.byte	0x3f
	.zero		1


	//   ....[98]....
        /*0698*/ 	.word	0x00007480
        /*069c*/ 	.word	0x00000009
        /*06a0*/ 	.word	0x00000000
        /*06a4*/ 	.short	0x010a
        /*06a6*/ 	.byte	0x3f
	.zero		1


	//   ....[99]....
        /*06a8*/ 	.word	0x00007510
        /*06ac*/ 	.word	0x00000008
        /*06b0*/ 	.word	0x00000000
        /*06b4*/ 	.short	0x010a
        /*06b6*/ 	.byte	0x3f
	.zero		1


	//   ....[100]....
        /*06b8*/ 	.word	0x000075a0
        /*06bc*/ 	.word	0x00000009
        /*06c0*/ 	.word	0x00000000
        /*06c4*/ 	.short	0x010a
        /*06c6*/ 	.byte	0x3f
	.zero		1


	//   ....[101]....
        /*06c8*/ 	.word	0x00007630
        /*06cc*/ 	.word	0x00000008
        /*06d0*/ 	.word	0x00000000
        /*06d4*/ 	.short	0x010a
        /*06d6*/ 	.byte	0x3f
	.zero		1


	//   ....[102]....
        /*06d8*/ 	.word	0x000076c0
        /*06dc*/ 	.word	0x00000009
        /*06e0*/ 	.word	0x00000000
        /*06e4*/ 	.short	0x010a
        /*06e6*/ 	.byte	0x3f
	.zero		1


	//   ....[103]....
        /*06e8*/ 	.word	0x00007750
        /*06ec*/ 	.word	0x00000008
        /*06f0*/ 	.word	0x00000000
        /*06f4*/ 	.short	0x010a
        /*06f6*/ 	.byte	0x3f
	.zero		1


	//   ....[104]....
        /*06f8*/ 	.word	0x000077e0
        /*06fc*/ 	.word	0x00000009
        /*0700*/ 	.word	0x00000000
        /*0704*/ 	.short	0x010a
        /*0706*/ 	.byte	0x3f
	.zero		1


	//   ....[105]....
        /*0708*/ 	.word	0x00007870
        /*070c*/ 	.word	0x00000008
        /*0710*/ 	.word	0x00000000
        /*0714*/ 	.short	0x010a
        /*0716*/ 	.byte	0x3f
	.zero		1


	//   ....[106]....
        /*0718*/ 	.word	0x00007900
        /*071c*/ 	.word	0x00000009
        /*0720*/ 	.word	0x00000000
        /*0724*/ 	.short	0x010a
        /*0726*/ 	.byte	0x3f
	.zero		1


	//   ....[107]....
        /*0728*/ 	.word	0x00007990
        /*072c*/ 	.word	0x00000008
        /*0730*/ 	.word	0x00000000
        /*0734*/ 	.short	0x010a
        /*0736*/ 	.byte	0x3f
	.zero		1


	//   ....[108]....
        /*0738*/ 	.word	0x00007a20
        /*073c*/ 	.word	0x00000009
        /*0740*/ 	.word	0x00000000
        /*0744*/ 	.short	0x010a
        /*0746*/ 	.byte	0x3f
	.zero		1


	//   ....[109]....
        /*0748*/ 	.word	0x00007ab0
        /*074c*/ 	.word	0x00000008
        /*0750*/ 	.word	0x00000000
        /*0754*/ 	.short	0x010a
        /*0756*/ 	.byte	0x3f
	.zero		1


	//   ....[110]....
        /*0758*/ 	.word	0x00007b40
        /*075c*/ 	.word	0x00000009
        /*0760*/ 	.word	0x00000000
        /*0764*/ 	.short	0x010a
        /*0766*/ 	.byte	0x3f
	.zero		1


	//   ....[111]....
        /*0768*/ 	.word	0x00007bd0
        /*076c*/ 	.word	0x00000008
        /*0770*/ 	.word	0x00000000
        /*0774*/ 	.short	0x010a
        /*0776*/ 	.byte	0x3f
	.zero		1


	//   ....[112]....
        /*0778*/ 	.word	0x00007c60
        /*077c*/ 	.word	0x00000009
        /*0780*/ 	.word	0x00000000
        /*0784*/ 	.short	0x010a
        /*0786*/ 	.byte	0x3f
	.zero		1


	//   ....[113]....
        /*0788*/ 	.word	0x00007cf0
        /*078c*/ 	.word	0x00000008
        /*0790*/ 	.word	0x00000000
        /*0794*/ 	.short	0x010a
        /*0796*/ 	.byte	0x3f
	.zero		1


	//   ....[114]....
        /*0798*/ 	.word	0x00007d80
        /*079c*/ 	.word	0x00000009
        /*07a0*/ 	.word	0x00000000
        /*07a4*/ 	.short	0x010a
        /*07a6*/ 	.byte	0x3f
	.zero		1


	//   ....[115]....
        /*07a8*/ 	.word	0x00007e10
        /*07ac*/ 	.word	0x00000008
        /*07b0*/ 	.word	0x00000000
        /*07b4*/ 	.short	0x010a
        /*07b6*/ 	.byte	0x3f
	.zero		1


	//   ....[116]....
        /*07b8*/ 	.word	0x00007ea0
        /*07bc*/ 	.word	0x00000009
        /*07c0*/ 	.word	0x00000000
        /*07c4*/ 	.short	0x010a
        /*07c6*/ 	.byte	0x3f
	.zero		1


	//   ....[117]....
        /*07c8*/ 	.word	0x00007f30
        /*07cc*/ 	.word	0x00000008
        /*07d0*/ 	.word	0x00000000
        /*07d4*/ 	.short	0x010a
        /*07d6*/ 	.byte	0x3f
	.zero		1


	//   ....[118]....
        /*07d8*/ 	.word	0x00007fc0
        /*07dc*/ 	.word	0x00000009
        /*07e0*/ 	.word	0x00000000
        /*07e4*/ 	.short	0x010a
        /*07e6*/ 	.byte	0x3f
	.zero		1


	//   ....[119]....
        /*07e8*/ 	.word	0x00008050
        /*07ec*/ 	.word	0x00000006
        /*07f0*/ 	.word	0x00000000
        /*07f4*/ 	.short	0x010a
        /*07f6*/ 	.byte	0x3f
	.zero		1


	//   ....[120]....
        /*07f8*/ 	.word	0x000080e0
        /*07fc*/ 	.word	0x00000003
        /*0800*/ 	.word	0x00000000
        /*0804*/ 	.short	0x010a
        /*0806*/ 	.byte	0x3f
	.zero		1


	//   ....[121]....
        /*0808*/ 	.word	0x00008150
        /*080c*/ 	.word	0x00000009
        /*0810*/ 	.word	0x00000000
        /*0814*/ 	.short	0x010a
        /*0816*/ 	.byte	0x3f
	.zero		1


	//   ....[122]....
        /*0818*/ 	.word	0x000081b0
        /*081c*/ 	.word	0x0000000b
        /*0820*/ 	.word	0x00000000
        /*0824*/ 	.short	0x010a
        /*0826*/ 	.byte	0x3f
	.zero		1


	//   ....[123]....
        /*0828*/ 	.word	0x00008280
        /*082c*/ 	.word	0x00000015
        /*0830*/ 	.word	0x00000128
        /*0834*/ 	.short	0x010a
        /*0836*/ 	.byte	0x3f
	.zero		1


	//   ....[124]....
        /*0838*/ 	.word	0x00008350
        /*083c*/ 	.word	0x00000007
        /*0840*/ 	.word	0x00000000
        /*0844*/ 	.short	0x010a
        /*0846*/ 	.byte	0x3f
	.zero		1


	//   ....[125]....
        /*0848*/ 	.word	0x000083a0
        /*084c*/ 	.word	0x00000008
        /*0850*/ 	.word	0x00000000
        /*0854*/ 	.short	0x010a
        /*0856*/ 	.byte	0x3f
	.zero		1


	//   ....[126]....
        /*0858*/ 	.word	0x000083f0
        /*085c*/ 	.word	0x00000009
        /*0860*/ 	.word	0x00000000
        /*0864*/ 	.short	0x010a
        /*0866*/ 	.byte	0x3f
	.zero		1


	//   ....[127]....
        /*0868*/ 	.word	0x00008440
        /*086c*/ 	.word	0x00000008
        /*0870*/ 	.word	0x00000000
        /*0874*/ 	.short	0x010a
        /*0876*/ 	.byte	0x3f
	.zero		1


	//   ....[128]....
        /*0878*/ 	.word	0x00008490
        /*087c*/ 	.word	0x00000009
        /*0880*/ 	.word	0x00000000
        /*0884*/ 	.short	0x010a
        /*0886*/ 	.byte	0x3f
	.zero		1


	//   ....[129]....
        /*0888*/ 	.word	0x000084e0
        /*088c*/ 	.word	0x00000008
        /*0890*/ 	.word	0x00000000
        /*0894*/ 	.short	0x010a
        /*0896*/ 	.byte	0x3f
	.zero		1


	//   ....[130]....
        /*0898*/ 	.word	0x00008530
        /*089c*/ 	.word	0x00000009
        /*08a0*/ 	.word	0x00000000
        /*08a4*/ 	.short	0x010a
        /*08a6*/ 	.byte	0x3f
	.zero		1


	//   ....[131]....
        /*08a8*/ 	.word	0x00008580
        /*08ac*/ 	.word	0x00000008
        /*08b0*/ 	.word	0x00000000
        /*08b4*/ 	.short	0x010a
        /*08b6*/ 	.byte	0x3f
	.zero		1


	//   ....[132]....
        /*08b8*/ 	.word	0x000085d0
        /*08bc*/ 	.word	0x00000009
        /*08c0*/ 	.word	0x00000000
        /*08c4*/ 	.short	0x010a
        /*08c6*/ 	.byte	0x3f
	.zero		1


	//   ....[133]....
        /*08c8*/ 	.word	0x00008620
        /*08cc*/ 	.word	0x00000008
        /*08d0*/ 	.word	0x00000000
        /*08d4*/ 	.short	0x010a
        /*08d6*/ 	.byte	0x3f
	.zero		1


	//   ....[134]....
        /*08d8*/ 	.word	0x00008670
        /*08dc*/ 	.word	0x00000009
        /*08e0*/ 	.word	0x00000000
        /*08e4*/ 	.short	0x010a
        /*08e6*/ 	.byte	0x3f
	.zero		1


	//   ....[135]....
        /*08e8*/ 	.word	0x000086c0
        /*08ec*/ 	.word	0x00000008
        /*08f0*/ 	.word	0x00000000
        /*08f4*/ 	.short	0x010a
        /*08f6*/ 	.byte	0x3f
	.zero		1


	//   ....[136]....
        /*08f8*/ 	.word	0x00008710
        /*08fc*/ 	.word	0x00000009
        /*0900*/ 	.word	0x00000000
        /*0904*/ 	.short	0x010a
        /*0906*/ 	.byte	0x3f
	.zero		1


	//   ....[137]....
        /*0908*/ 	.word	0x00008760
        /*090c*/ 	.word	0x00000008
        /*0910*/ 	.word	0x00000000
        /*0914*/ 	.short	0x010a
        /*0916*/ 	.byte	0x3f
	.zero		1


	//   ....[138]....
        /*0918*/ 	.word	0x000087b0
        /*091c*/ 	.word	0x00000009
        /*0920*/ 	.word	0x00000000
        /*0924*/ 	.short	0x010a
        /*0926*/ 	.byte	0x3f
	.zero		1


	//   ....[139]....
        /*0928*/ 	.word	0x00008800
        /*092c*/ 	.word	0x00000008
        /*0930*/ 	.word	0x00000000
        /*0934*/ 	.short	0x010a
        /*0936*/ 	.byte	0x3f
	.zero		1


	//   ....[140]....
        /*0938*/ 	.word	0x00008850
        /*093c*/ 	.word	0x00000009
        /*0940*/ 	.word	0x00000000
        /*0944*/ 	.short	0x010a
        /*0946*/ 	.byte	0x3f
	.zero		1


	//   ....[141]....
        /*0948*/ 	.word	0x000088a0
        /*094c*/ 	.word	0x00000008
        /*0950*/ 	.word	0x00000000
        /*0954*/ 	.short	0x010a
        /*0956*/ 	.byte	0x3f
	.zero		1


	//   ....[142]....
        /*0958*/ 	.word	0x000088f0
        /*095c*/ 	.word	0x00000009
        /*0960*/ 	.word	0x00000000
        /*0964*/ 	.short	0x010a
        /*0966*/ 	.byte	0x3f
	.zero		1


	//   ....[143]....
        /*0968*/ 	.word	0x00008940
        /*096c*/ 	.word	0x00000008
        /*0970*/ 	.word	0x00000000
        /*0974*/ 	.short	0x010a
        /*0976*/ 	.byte	0x3f
	.zero		1


	//   ....[144]....
        /*0978*/ 	.word	0x00008990
        /*097c*/ 	.word	0x00000009
        /*0980*/ 	.word	0x00000000
        /*0984*/ 	.short	0x010a
        /*0986*/ 	.byte	0x3f
	.zero		1


	//   ....[145]....
        /*0988*/ 	.word	0x000089e0
        /*098c*/ 	.word	0x00000008
        /*0990*/ 	.word	0x00000000
        /*0994*/ 	.short	0x010a
        /*0996*/ 	.byte	0x3f
	.zero		1


	//   ....[146]....
        /*0998*/ 	.word	0x00008a30
        /*099c*/ 	.word	0x00000009
        /*09a0*/ 	.word	0x00000000
        /*09a4*/ 	.short	0x010a
        /*09a6*/ 	.byte	0x3f
	.zero		1


	//   ....[147]....
        /*09a8*/ 	.word	0x00008a80
        /*09ac*/ 	.word	0x00000008
        /*09b0*/ 	.word	0x00000000
        /*09b4*/ 	.short	0x010a
        /*09b6*/ 	.byte	0x3f
	.zero		1


	//   ....[148]....
        /*09b8*/ 	.word	0x00008ad0
        /*09bc*/ 	.word	0x00000009
        /*09c0*/ 	.word	0x00000000
        /*09c4*/ 	.short	0x010a
        /*09c6*/ 	.byte	0x3f
	.zero		1


	//   ....[149]....
        /*09c8*/ 	.word	0x00008b20
        /*09cc*/ 	.word	0x00000008
        /*09d0*/ 	.word	0x00000000
        /*09d4*/ 	.short	0x010a
        /*09d6*/ 	.byte	0x3f
	.zero		1


	//   ....[150]....
        /*09d8*/ 	.word	0x00008b70
        /*09dc*/ 	.word	0x00000009
        /*09e0*/ 	.word	0x00000000
        /*09e4*/ 	.short	0x010a
        /*09e6*/ 	.byte	0x3f
	.zero		1


	//   ....[151]....
        /*09e8*/ 	.word	0x00008bc0
        /*09ec*/ 	.word	0x00000008
        /*09f0*/ 	.word	0x00000000
        /*09f4*/ 	.short	0x010a
        /*09f6*/ 	.byte	0x3f
	.zero		1


	//   ....[152]....
        /*09f8*/ 	.word	0x00008c10
        /*09fc*/ 	.word	0x00000009
        /*0a00*/ 	.word	0x00000000
        /*0a04*/ 	.short	0x010a
        /*0a06*/ 	.byte	0x3f
	.zero		1


	//   ....[153]....
        /*0a08*/ 	.word	0x00008c60
        /*0a0c*/ 	.word	0x00000008
        /*0a10*/ 	.word	0x00000000
        /*0a14*/ 	.short	0x010a
        /*0a16*/ 	.byte	0x3f
	.zero		1


	//   ....[154]....
        /*0a18*/ 	.word	0x00008cb0
        /*0a1c*/ 	.word	0x00000009
        /*0a20*/ 	.word	0x00000000
        /*0a24*/ 	.short	0x010a
        /*0a26*/ 	.byte	0x3f
	.zero		1


	//   ....[155]....
        /*0a28*/ 	.word	0x00008d00
        /*0a2c*/ 	.word	0x00000008
        /*0a30*/ 	.word	0x00000000
        /*0a34*/ 	.short	0x010a
        /*0a36*/ 	.byte	0x3f
	.zero		1


	//   ....[156]....
        /*0a38*/ 	.word	0x00008d50
        /*0a3c*/ 	.word	0x00000009
        /*0a40*/ 	.word	0x00000000
        /*0a44*/ 	.short	0x010a
        /*0a46*/ 	.byte	0x3f
	.zero		1


	//   ....[157]....
        /*0a48*/ 	.word	0x00008da0
        /*0a4c*/ 	.word	0x00000008
        /*0a50*/ 	.word	0x00000000
        /*0a54*/ 	.short	0x010a
        /*0a56*/ 	.byte	0x3f
	.zero		1


	//   ....[158]....
        /*0a58*/ 	.word	0x00008df0
        /*0a5c*/ 	.word	0x00000009
        /*0a60*/ 	.word	0x00000000
        /*0a64*/ 	.short	0x010a
        /*0a66*/ 	.byte	0x3f
	.zero		1


	//   ....[159]....
        /*0a68*/ 	.word	0x00008e40
        /*0a6c*/ 	.word	0x00000006
        /*0a70*/ 	.word	0x00000000
        /*0a74*/ 	.short	0x010a
        /*0a76*/ 	.byte	0x3f
	.zero		1


	//----- nvinfo : EIATTR_NUM_MBARRIERS
	.align		4
.L_28:
        /*0a78*/ 	.byte	0x03, 0x38
        /*0a7a*/ 	.short	0x004c


	//----- nvinfo : EIATTR_EXIT_INSTR_OFFSETS
	.align		4
        /*0a7c*/ 	.byte	0x04, 0x1c
        /*0a7e*/ 	.short	(.L_30 - .L_29)


	//   ....[0]....
.L_29:
        /*0a80*/ 	.word	0x00000da0


	//   ....[1]....
        /*0a84*/ 	.word	0x00001580


	//   ....[2]....
        /*0a88*/ 	.word	0x000058f0


	//   ....[3]....
        /*0a8c*/ 	.word	0x00005e50


	//   ....[4]....
        /*0a90*/ 	.word	0x00008130


	//----- nvinfo : EIATTR_MAX_THREADS
	.align		4
.L_30:
        /*0a94*/ 	.byte	0x04, 0x05
        /*0a96*/ 	.short	(.L_32 - .L_31)
.L_31:
        /*0a98*/ 	.word	0x00000180
        /*0a9c*/ 	.word	0x00000001
        /*0aa0*/ 	.word	0x00000001


	//----- nvinfo : EIATTR_CRS_STACK_SIZE
	.align		4
.L_32:
        /*0aa4*/ 	.byte	0x04, 0x1e
        /*0aa6*/ 	.short	(.L_34 - .L_33)
.L_33:
        /*0aa8*/ 	.word	0x00000000


	//----- nvinfo : EIATTR_CBANK_PARAM_SIZE
	.align		4
.L_34:
        /*0aac*/ 	.byte	0x03, 0x19
        /*0aae*/ 	.short	0x0470


	//----- nvinfo : EIATTR_PARAM_CBANK
	.align		4
        /*0ab0*/ 	.byte	0x04, 0x0a
        /*0ab2*/ 	.short	(.L_36 - .L_35)
	.align		4
.L_35:
        /*0ab4*/ 	.word	index@(.nv.constant0._ZN7cutlass13device_kernelINS_4gemm6kernel13GemmUniversalIN4cute5tupleIJiiiiEEENS1_10collective13CollectiveMmaINS1_37MainloopSm90TmaGmmaWarpSpecializedFP8ILi37ENS5_IJNS4_1CILi2EEENSA_ILi1EEESC_EEENS1_35KernelTmaWarpSpecializedCooperativeEEENS5_IJNSA_ILi128EEENSA_ILi64EEENSA_ILi32EEEEEENS_12float_e4m3_tENS5_IJlSC_lEEESK_SL_NS4_8TiledMMAINS4_8MMA_AtomIJNS4_4SM904GMMA30MMA_64x64x32_F32E4M3E4M3_SS_TNILNSP_7ScaleInE1ELSR_1EEEEEENS4_6LayoutISD_NS5_IJSC_NSA_ILi0EEESV_EEEEENS5_IJNS4_10UnderscoreESY_SY_EEEEENS4_13SM90_TMA_LOADENS4_14ComposedLayoutINS4_7SwizzleILi1ELi4ELi3EEENS4_18smem_ptr_flag_bitsILi8EEENSU_INS5_IJNSA_ILi8EEESI_EEENS5_IJSI_SC_EEEEEEEvNS4_8identityENS4_23SM90_TMA_LOAD_MULTICASTES1B_vS1C_EENS_8epilogue10collective6detail29Sm90TmaWarpSpecializedAdapterINS1G_15DefaultEpilogueISK_SL_SL_NS1F_6thread17LinearCombinationISK_Li1EffLNS1K_9ScaleType4KindE0ELNS_15FloatRoundStyleE2ESK_EENS1_15EpilogueDefaultEEEEEvvEEEEvNT_6ParamsE)
        /*0ab8*/ 	.short	0x0210
        /*0aba*/ 	.short	0x0470


	//----- nvinfo : EIATTR_SW_WAR
	.align		4
.L_36:
        /*0abc*/ 	.byte	0x04, 0x36
        /*0abe*/ 	.short	(.L_38 - .L_37)
.L_37:
        /*0ac0*/ 	.word	0x00000008
.L_38:


//--------------------- .nv.callgraph             --------------------------
	.section	.nv.callgraph,"",@"SHT_CUDA_CALLGRAPH"
	.align	4
	.sectionentsize	8
	.align		4
        /*0000*/ 	.word	0x00000000
	.align		4
        /*0004*/ 	.word	0xffffffff
	.align		4
        /*0008*/ 	.word	0x00000000
	.align		4
        /*000c*/ 	.word	0xfffffffe
	.align		4
        /*0010*/ 	.word	0x00000000
	.align		4
        /*0014*/ 	.word	0xfffffffd
	.align		4
        /*0018*/ 	.word	0x00000000
	.align		4
        /*001c*/ 	.word	0xfffffffc


//--------------------- .nv.constant4             --------------------------
	.section	.nv.constant4,"a",@progbits
	.align	8
	.align		8
.nv.constant4:
        /*0000*/ 	.dword	_ZN39_INTERNAL_29b9dad7_4_k_cu_b42cc4e9_34434cuda3std3__45__cpo5beginE
	.align		8
        /*0008*/ 	.dword	_ZN39_INTERNAL_29b9dad7_4_k_cu_b42cc4e9_34434cuda3std3__45__cpo3endE
	.align		8
        /*0010*/ 	.dword	_ZN39_INTERNAL_29b9dad7_4_k_cu_b42cc4e9_34434cuda3std3__45__cpo6cbeginE
	.align		8
        /*0018*/ 	.dword	_ZN39_INTERNAL_29b9dad7_4_k_cu_b42cc4e9_34434cuda3std3__45__cpo4cendE
	.align		8
        /*0020*/ 	.dword	_ZN39_INTERNAL_29b9dad7_4_k_cu_b42cc4e9_34434cuda3std3__441_GLOBAL__N__29b9dad7_4_k_cu_b42cc4e9_34436ignoreE
	.align		8
        /*0028*/ 	.dword	_ZN39_INTERNAL_29b9dad7_4_k_cu_b42cc4e9_34434cuda3std3__419piecewise_constructE
	.align		8
        /*0030*/ 	.dword	_ZN39_INTERNAL_29b9dad7_4_k_cu_b42cc4e9_34434cuda3std3__48in_placeE
	.align		8
        /*0038*/ 	.dword	_ZN39_INTERNAL_29b9dad7_4_k_cu_b42cc4e9_34434cuda3std6ranges3__45__cpo4swapE
	.align		8
        /*0040*/ 	.dword	_ZN39_INTERNAL_29b9dad7_4_k_cu_b42cc4e9_34434cuda3std6ranges3__45__cpo9iter_moveE
	.align		8
        /*0048*/ 	.dword	_ZN39_INTERNAL_29b9dad7_4_k_cu_b42cc4e9_34434cute7productE
	.align		8
        /*0050*/ 	.dword	_ZN39_INTERNAL_29b9dad7_4_k_cu_b42cc4e9_34434cute1_E


//--------------------- .text._ZN7cutlass13device_kernelINS_4gemm6kernel13GemmUniversalIN4cute5tupleIJiiiiEEENS1_10collective13CollectiveMmaINS1_37MainloopSm90TmaGmmaWarpSpecializedFP8ILi37ENS5_IJNS4_1CILi2EEENSA_ILi1EEESC_EEENS1_35KernelTmaWarpSpecializedCooperativeEEENS5_IJNSA_ILi128EEENSA_ILi64EEENSA_ILi32EEEEEENS_12float_e4m3_tENS5_IJlSC_lEEESK_SL_NS4_8TiledMMAINS4_8MMA_AtomIJNS4_4SM904GMMA30MMA_64x64x32_F32E4M3E4M3_SS_TNILNSP_7ScaleInE1ELSR_1EEEEEENS4_6LayoutISD_NS5_IJSC_NSA_ILi0EEESV_EEEEENS5_IJNS4_10UnderscoreESY_SY_EEEEENS4_13SM90_TMA_LOADENS4_14ComposedLayoutINS4_7SwizzleILi1ELi4ELi3EEENS4_18smem_ptr_flag_bitsILi8EEENSU_INS5_IJNSA_ILi8EEESI_EEENS5_IJSI_SC_EEEEEEEvNS4_8identityENS4_23SM90_TMA_LOAD_MULTICASTES1B_vS1C_EENS_8epilogue10collective6detail29Sm90TmaWarpSpecializedAdapterINS1G_15DefaultEpilogueISK_SL_SL_NS1F_6thread17LinearCombinationISK_Li1EffLNS1K_9ScaleType4KindE0ELNS_15FloatRoundStyleE2ESK_EENS1_15EpilogueDefaultEEEEEvvEEEEvNT_6ParamsE --------------------------
	.section	.text._ZN7cutlass13device_kernelINS_4gemm6kernel13GemmUniversalIN4cute5tupleIJiiiiEEENS1_10collective13CollectiveMmaINS1_37MainloopSm90TmaGmmaWarpSpecializedFP8ILi37ENS5_IJNS4_1CILi2EEENSA_ILi1EEESC_EEENS1_35KernelTmaWarpSpecializedCooperativeEEENS5_IJNSA_ILi128EEENSA_ILi64EEENSA_ILi32EEEEEENS_12float_e4m3_tENS5_IJlSC_lEEESK_SL_NS4_8TiledMMAINS4_8MMA_AtomIJNS4_4SM904GMMA30MMA_64x64x32_F32E4M3E4M3_SS_TNILNSP_7ScaleInE1ELSR_1EEEEEENS4_6LayoutISD_NS5_IJSC_NSA_ILi0EEESV_EEEEENS5_IJNS4_10UnderscoreESY_SY_EEEEENS4_13SM90_TMA_LOADENS4_14ComposedLayoutINS4_7SwizzleILi1ELi4ELi3EEENS4_18smem_ptr_flag_bitsILi8EEENSU_INS5_IJNSA_ILi8EEESI_EEENS5_IJSI_SC_EEEEEEEvNS4_8identityENS4_23SM90_TMA_LOAD_MULTICASTES1B_vS1C_EENS_8epilogue10collective6detail29Sm90TmaWarpSpecializedAdapterINS1G_15DefaultEpilogueISK_SL_SL_NS1F_6thread17LinearCombinationISK_Li1EffLNS1K_9ScaleType4KindE0ELNS_15FloatRoundStyleE2ESK_EENS1_15EpilogueDefaultEEEEEvvEEEEvNT_6ParamsE,"ax",@progbits
	.align	128
.text._ZN7cutlass13device_kernelINS_4gemm6kernel13GemmUniversalIN4cute5tupleIJiiiiEEENS1_10collective13CollectiveMmaINS1_37MainloopSm90TmaGmmaWarpSpecializedFP8ILi37ENS5_IJNS4_1CILi2EEENSA_ILi1EEESC_EEENS1_35KernelTmaWarpSpecializedCooperativeEEENS5_IJNSA_ILi128EEENSA_ILi64EEENSA_ILi32EEEEEENS_12float_e4m3_tENS5_IJlSC_lEEESK_SL_NS4_8TiledMMAINS4_8MMA_AtomIJNS4_4SM904GMMA30MMA_64x64x32_F32E4M3E4M3_SS_TNILNSP_7ScaleInE1ELSR_1EEEEEENS4_6LayoutISD_NS5_IJSC_NSA_ILi0EEESV_EEEEENS5_IJNS4_10UnderscoreESY_SY_EEEEENS4_13SM90_TMA_LOADENS4_14ComposedLayoutINS4_7SwizzleILi1ELi4ELi3EEENS4_18smem_ptr_flag_bitsILi8EEENSU_INS5_IJNSA_ILi8EEESI_EEENS5_IJSI_SC_EEEEEEEvNS4_8identityENS4_23SM90_TMA_LOAD_MULTICASTES1B_vS1C_EENS_8epilogue10collective6detail29Sm90TmaWarpSpecializedAdapterINS1G_15DefaultEpilogueISK_SL_SL_NS1F_6thread17LinearCombinationISK_Li1EffLNS1K_9ScaleType4KindE0ELNS_15FloatRoundStyleE2ESK_EENS1_15EpilogueDefaultEEEEEvvEEEEvNT_6ParamsE:
        .type           _ZN7cutlass13device_kernelINS_4gemm6kernel13GemmUniversalIN4cute5tupleIJiiiiEEENS1_10collective13CollectiveMmaINS1_37MainloopSm90TmaGmmaWarpSpecializedFP8ILi37ENS5_IJNS4_1CILi2EEENSA_ILi1EEESC_EEENS1_35KernelTmaWarpSpecializedCooperativeEEENS5_IJNSA_ILi128EEENSA_ILi64EEENSA_ILi32EEEEEENS_12float_e4m3_tENS5_IJlSC_lEEESK_SL_NS4_8TiledMMAINS4_8MMA_AtomIJNS4_4SM904GMMA30MMA_64x64x32_F32E4M3E4M3_SS_TNILNSP_7ScaleInE1ELSR_1EEEEEENS4_6LayoutISD_NS5_IJSC_NSA_ILi0EEESV_EEEEENS5_IJNS4_10UnderscoreESY_SY_EEEEENS4_13SM90_TMA_LOADENS4_14ComposedLayoutINS4_7SwizzleILi1ELi4ELi3EEENS4_18smem_ptr_flag_bitsILi8EEENSU_INS5_IJNSA_ILi8EEESI_EEENS5_IJSI_SC_EEEEEEEvNS4_8identityENS4_23SM90_TMA_LOAD_MULTICASTES1B_vS1C_EENS_8epilogue10collective6detail29Sm90TmaWarpSpecializedAdapterINS1G_15DefaultEpilogueISK_SL_SL_NS1F_6thread17LinearCombinationISK_Li1EffLNS1K_9ScaleType4KindE0ELNS_15FloatRoundStyleE2ESK_EENS1_15EpilogueDefaultEEEEEvvEEEEvNT_6ParamsE,@function
        .size           _ZN7cutlass13device_kernelINS_4gemm6kernel13GemmUniversalIN4cute5tupleIJiiiiEEENS1_10collective13CollectiveMmaINS1_37MainloopSm90TmaGmmaWarpSpecializedFP8ILi37ENS5_IJNS4_1CILi2EEENSA_ILi1EEESC_EEENS1_35KernelTmaWarpSpecializedCooperativeEEENS5_IJNSA_ILi128EEENSA_ILi64EEENSA_ILi32EEEEEENS_12float_e4m3_tENS5_IJlSC_lEEESK_SL_NS4_8TiledMMAINS4_8MMA_AtomIJNS4_4SM904GMMA30MMA_64x64x32_F32E4M3E4M3_SS_TNILNSP_7ScaleInE1ELSR_1EEEEEENS4_6LayoutISD_NS5_IJSC_NSA_ILi0EEESV_EEEEENS5_IJNS4_10UnderscoreESY_SY_EEEEENS4_13SM90_TMA_LOADENS4_14ComposedLayoutINS4_7SwizzleILi1ELi4ELi3EEENS4_18smem_ptr_flag_bitsILi8EEENSU_INS5_IJNSA_ILi8EEESI_EEENS5_IJSI_SC_EEEEEEEvNS4_8identityENS4_23SM90_TMA_LOAD_MULTICASTES1B_vS1C_EENS_8epilogue10collective6detail29Sm90TmaWarpSpecializedAdapterINS1G_15DefaultEpilogueISK_SL_SL_NS1F_6thread17LinearCombinationISK_Li1EffLNS1K_9ScaleType4KindE0ELNS_15FloatRoundStyleE2ESK_EENS1_15EpilogueDefaultEEEEEvvEEEEvNT_6ParamsE,(.L_x_209 - _ZN7cutlass13device_kernelINS_4gemm6kernel13GemmUniversalIN4cute5tupleIJiiiiEEENS1_10collective13CollectiveMmaINS1_37MainloopSm90TmaGmmaWarpSpecializedFP8ILi37ENS5_IJNS4_1CILi2EEENSA_ILi1EEESC_EEENS1_35KernelTmaWarpSpecializedCooperativeEEENS5_IJNSA_ILi128EEENSA_ILi64EEENSA_ILi32EEEEEENS_12float_e4m3_tENS5_IJlSC_lEEESK_SL_NS4_8TiledMMAINS4_8MMA_AtomIJNS4_4SM904GMMA30MMA_64x64x32_F32E4M3E4M3_SS_TNILNSP_7ScaleInE1ELSR_1EEEEEENS4_6LayoutISD_NS5_IJSC_NSA_ILi0EEESV_EEEEENS5_IJNS4_10UnderscoreESY_SY_EEEEENS4_13SM90_TMA_LOADENS4_14ComposedLayoutINS4_7SwizzleILi1ELi4ELi3EEENS4_18smem_ptr_flag_bitsILi8EEENSU_INS5_IJNSA_ILi8EEESI_EEENS5_IJSI_SC_EEEEEEEvNS4_8identityENS4_23SM90_TMA_LOAD_MULTICASTES1B_vS1C_EENS_8epilogue10collective6detail29Sm90TmaWarpSpecializedAdapterINS1G_15DefaultEpilogueISK_SL_SL_NS1F_6thread17LinearCombinationISK_Li1EffLNS1K_9ScaleType4KindE0ELNS_15FloatRoundStyleE2ESK_EENS1_15EpilogueDefaultEEEEEvvEEEEvNT_6ParamsE)
        .other          _ZN7cutlass13device_kernelINS_4gemm6kernel13GemmUniversalIN4cute5tupleIJiiiiEEENS1_10collective13CollectiveMmaINS1_37MainloopSm90TmaGmmaWarpSpecializedFP8ILi37ENS5_IJNS4_1CILi2EEENSA_ILi1EEESC_EEENS1_35KernelTmaWarpSpecializedCooperativeEEENS5_IJNSA_ILi128EEENSA_ILi64EEENSA_ILi32EEEEEENS_12float_e4m3_tENS5_IJlSC_lEEESK_SL_NS4_8TiledMMAINS4_8MMA_AtomIJNS4_4SM904GMMA30MMA_64x64x32_F32E4M3E4M3_SS_TNILNSP_7ScaleInE1ELSR_1EEEEEENS4_6LayoutISD_NS5_IJSC_NSA_ILi0EEESV_EEEEENS5_IJNS4_10UnderscoreESY_SY_EEEEENS4_13SM90_TMA_LOADENS4_14ComposedLayoutINS4_7SwizzleILi1ELi4ELi3EEENS4_18smem_ptr_flag_bitsILi8EEENSU_INS5_IJNSA_ILi8EEESI_EEENS5_IJSI_SC_EEEEEEEvNS4_8identityENS4_23SM90_TMA_LOAD_MULTICASTES1B_vS1C_EENS_8epilogue10collective6detail29Sm90TmaWarpSpecializedAdapterINS1G_15DefaultEpilogueISK_SL_SL_NS1F_6thread17LinearCombinationISK_Li1EffLNS1K_9ScaleType4KindE0ELNS_15FloatRoundStyleE2ESK_EENS1_15EpilogueDefaultEEEEEvvEEEEvNT_6ParamsE,@"STO_CUDA_ENTRY STV_DEFAULT"
_ZN7cutlass13device_kernelINS_4gemm6kernel13GemmUniversalIN4cute5tupleIJiiiiEEENS1_10collective13CollectiveMmaINS1_37MainloopSm90TmaGmmaWarpSpecializedFP8ILi37ENS5_IJNS4_1CILi2EEENSA_ILi1EEESC_EEENS1_35KernelTmaWarpSpecializedCooperativeEEENS5_IJNSA_ILi128EEENSA_ILi64EEENSA_ILi32EEEEEENS_12float_e4m3_tENS5_IJlSC_lEEESK_SL_NS4_8TiledMMAINS4_8MMA_AtomIJNS4_4SM904GMMA30MMA_64x64x32_F32E4M3E4M3_SS_TNILNSP_7ScaleInE1ELSR_1EEEEEENS4_6LayoutISD_NS5_IJSC_NSA_ILi0EEESV_EEEEENS5_IJNS4_10UnderscoreESY_SY_EEEEENS4_13SM90_TMA_LOADENS4_14ComposedLayoutINS4_7SwizzleILi1ELi4ELi3EEENS4_18smem_ptr_flag_bitsILi8EEENSU_INS5_IJNSA_ILi8EEESI_EEENS5_IJSI_SC_EEEEEEEvNS4_8identityENS4_23SM90_TMA_LOAD_MULTICASTES1B_vS1C_EENS_8epilogue10collective6detail29Sm90TmaWarpSpecializedAdapterINS1G_15DefaultEpilogueISK_SL_SL_NS1F_6thread17LinearCombinationISK_Li1EffLNS1K_9ScaleType4KindE0ELNS_15FloatRoundStyleE2ESK_EENS1_15EpilogueDefaultEEEEEvvEEEEvNT_6ParamsE:
[----:B------:R-:W-:Y:S01]  /*0000*/  LDC R1, c[0x0][0x28] ;  /* 0x00000a00ff017b82 */ /* 0x000fe20000000800 */
[----:B------:R-:W0:Y:S01]  /*0010*/  S2R R0, SR_TID.X ;  /* 0x0000000000007919 */ /* 0x000e220000002100 */
[----:B------:R-:W-:Y:S01]  /*0020*/  ELECT P0, URZ, PT ;  /* 0x00000000003f782f */ /* 0x000fe20003800000 */
[----:B------:R-:W-:Y:S01]  /*0030*/  BSSY B0, `(.L_x_0) ;  /* 0x000000f000007945 */ /* 0x000fe20003800000 */
[--C-:B0-----:R-:W-:Y:S02]  /*0040*/  SHF.R.U32.HI R2, RZ, 0x5, R0.reuse ;  /* 0x00000005ff027819 */ /* 0x101fe40000011600 */
[----:B------:R-:W-:-:S03]  /*0050*/  SHF.R.U32.HI R3, RZ, 0x7, R0 ;  /* 0x00000007ff037819 */ /* 0x000fc60000011600 */
[----:B------:R-:W0:Y:S04]  /*0060*/  SHFL.IDX PT, R7, R2, RZ, 0x1f ;  /* 0x00001fff02077589 */ /* 0x000e2800000e0000 */
[----:B------:R1:W2:Y:S01]  /*0070*/  SHFL.IDX PT, R4, R3, RZ, 0x1f ;  /* 0x00001fff03047589 */ /* 0x0002a200000e0000 */
[----:B0-----:R-:W-:-:S13]  /*0080*/  ISETP.NE.OR P0, PT, R7, RZ, !P0 ;  /* 0x000000ff0700720c */ /* 0x001fda0004705670 */
[----:B-12---:R-:W-:Y:S05]  /*0090*/  @P0 BRA `(.L_x_1) ;  /* 0x0000000000200947 */ /* 0x006fea0003800000 */
[----:B------:R-:W-:Y:S02]  /*00a0*/  ULDC.64 UR4, c[0x0][0x198] ;  /* 0x0000660000047ab9 */ /* 0x000fe40000000a00 */
[----:B------:R-:W-:Y:S02]  /*00b0*/  UIADD3 UR6, UP0, UR4, 0xf0, URZ ;  /* 0x000000f004067890 */ /* 0x000fe4000ff1e03f */
[----:B------:R-:W-:Y:S02]  /*00c0*/  UIADD3 UR4, UP1, UR4, 0x1f0, URZ ;  /* 0x000001f004047890 */ /* 0x000fe4000ff3e03f */
[----:B------:R-:W-:Y:S02]  /*00d0*/  UIADD3.X UR7, URZ, UR5, URZ, UP0, !UPT ;  /* 0x000000053f077290 */ /* 0x000fe400087fe43f */
[----:B------:R-:W-:-:S07]  /*00e0*/  UIADD3.X UR5, URZ, UR5, URZ, UP1, !UPT ;  /* 0x000000053f057290 */ /* 0x000fce0008ffe43f */
[----:B------:R0:W-:Y:S02]  /*00f0*/  UTMACCTL.PF [UR6] ;  /* 0x00000000060079b9 */ /* 0x0001e40008040000 */
[----:B------:R0:W-:Y:S02]  /*0100*/  UTMACCTL.PF [UR4] ;  /* 0x00000000040079b9 */ /* 0x0001e40008040000 */
[----:B0-----:R-:W-:Y:S01]  /*0110*/  NOP ;  /* 0x0000000000007918 */ /* 0x001fe20000000000 */
.L_x_1:
[----:B------:R-:W-:Y:S05]  /*0120*/  BSYNC B0 ;  /* 0x0000000000007941 */ /* 0x000fea0003800000 */
.L_x_0:
[----:B------:R-:W0:Y:S02]  /*0130*/  SHFL.IDX PT, R3, R2, RZ, 0x1f ;  /* 0x00001fff02037589 */ /* 0x000e2400000e0000 */
[----:B0-----:R-:W-:-:S13]  /*0140*/  ISETP.NE.AND P0, PT, R3, RZ, PT ;  /* 0x000000ff0300720c */ /* 0x001fda0003f05270 */
[----:B------:R-:W-:Y:S05]  /*0150*/  @P0 BRA `(.L_x_2) ;  /* 0x00000004006c0947 */ /* 0x000fea0003800000 */
[----:B------:R-:W-:Y:S01]  /*0160*/  ELECT P0, URZ, PT ;  /* 0x00000000003f782f */ /* 0x000fe20003800000 */
[----:B------:R-:W-:-:S12]  /*0170*/  BSSY B0, `(.L_x_2) ;  /* 0x0000059000007945 */ /* 0x000fd80003800000 */
[----:B------:R-:W-:Y:S05]  /*0180*/  @!P0 BRA `(.L_x_3) ;  /* 0x00000004005c8947 */ /* 0x000fea0003800000 */
[----:B------:R-:W0:Y:S01]  /*0190*/  S2UR UR8, SR_CgaCtaId ;  /* 0x00000000000879c3 */ /* 0x000e220000008800 */
[----:B------:R-:W-:Y:S01]  /*01a0*/  UMOV UR4, 0x400 ;  /* 0x0000040000047882 */ /* 0x000fe20000000000 */
[----:B------:R-:W-:Y:S01]  /*01b0*/  UMOV UR5, 0x1 ;  /* 0x0000000100057882 */ /* 0x000fe20000000000 */
[----:B------:R-:W-:Y:S02]  /*01c0*/  UMOV UR6, 0x4 ;  /* 0x0000000400067882 */ /* 0x000fe40000000000 */
[----:B------:R-:W-:-:S04]  /*01d0*/  UIADD3 UR6, -UR6, 0x100000, URZ ;  /* 0x0010000006067890 */ /* 0x000fc8000fffe13f */
[----:B------:R-:W-:Y:S02]  /*01e0*/  USHF.L.U32 UR7, UR6, 0xb, URZ ;  /* 0x0000000b06077899 */ /* 0x000fe4000800063f */
[----:B------:R-:W-:Y:S02]  /*01f0*/  USHF.L.U32 UR6, UR6, 0x1, URZ ;  /* 0x0000000106067899 */ /* 0x000fe4000800063f */
[----:B0-----:R-:W-:Y:S02]  /*0200*/  ULEA UR8, UR8, UR4, 0x18 ;  /* 0x0000000408087291 */ /* 0x001fe4000f8ec03f */
[----:B------:R-:W-:-:S04]  /*0210*/  UIADD3 UR4, -UR5, 0x100000, URZ ;  /* 0x0010000005047890 */ /* 0x000fc8000fffe13f */
[----:B------:R-:W-:Y:S02]  /*0220*/  USHF.L.U32 UR5, UR4, 0xb, URZ ;  /* 0x0000000b04057899 */ /* 0x000fe4000800063f */
[----:B------:R-:W-:Y:S01]  /*0230*/  USHF.L.U32 UR4, UR4, 0x1, URZ ;  /* 0x0000000104047899 */ /* 0x000fe2000800063f */
[----:B------:R-:W0:Y:S11]  /*0240*/  FENCE.VIEW.ASYNC.S ;  /* 0x00000000000073c6 */ /* 0x000e360000000000 */
[----:B0-----:R0:W1:Y:S01]  /*0250*/  SYNCS.EXCH.64 URZ, [UR8], UR4 ;  /* 0x00000004083f75b2 */ /* 0x0010620008000100 */
[----:B------:R0:W2:Y:S01]  /*0260*/  SYNCS.EXCH.64 URZ, [UR8+0x128], UR6 ;  /* 0x00012806083f75b2 */ /* 0x0000a20008000100 */
[----:B------:R0:W3:Y:S01]  /*0270*/  SYNCS.EXCH.64 URZ, [UR8+0x8], UR4 ;  /* 0x00000804083f75b2 */ /* 0x0000e20008000100 */
[----:B------:R0:W4:Y:S01]  /*0280*/  SYNCS.EXCH.64 URZ, [UR8+0x130], UR6 ;  /* 0x00013006083f75b2 */ /* 0x0001220008000100 */
[----:B------:R0:W0:Y:S01]  /*0290*/  SYNCS.EXCH.64 URZ, [UR8+0x10], UR4 ;  /* 0x00001004083f75b2 */ /* 0x0000220008000100 */
        /* <DEDUP_REMOVED lines=69> */
[----:B-1234-:R-:W-:Y:S01]  /*06f0*/  NOP ;  /* 0x0000000000007918 */ /* 0x01efe20000000000 */
.L_x_3:
[----:B0-----:R-:W-:Y:S05]  /*0700*/  BSYNC B0 ;  /* 0x0000000000007941 */ /* 0x001fea0003800000 */
.L_x_2:
[----:B------:R-:W-:Y:S01]  /*0710*/  SHF.R.S32.HI R5, RZ, 0x1f, R0 ;  /* 0x0000001fff057819 */ /* 0x000fe20000011400 */
[----:B------:R-:W0:Y:S01]  /*0720*/  SHFL.IDX PT, R2, R2, RZ, 0x1f ;  /* 0x00001fff02027589 */ /* 0x000e2200000e0000 */
[----:B------:R-:W1:Y:S01]  /*0730*/  S2UR UR8, SR_CTAID.X ;  /* 0x00000000000879c3 */ /* 0x000e620000002500 */
[----:B------:R-:W-:Y:S02]  /*0740*/  ELECT P0, URZ, PT ;  /* 0x00000000003f782f */ /* 0x000fe40003800000 */
[----:B------:R-:W-:Y:S01]  /*0750*/  LEA.HI R5, R5, R0, RZ, 0x7 ;  /* 0x0000000005057211 */ /* 0x000fe200078f38ff */
[----:B------:R-:W2:Y:S01]  /*0760*/  S2R R8, SR_CTAID.Y ;  /* 0x0000000000087919 */ /* 0x000ea20000002600 */
[----:B------:R-:W-:Y:S01]  /*0770*/  ULDC UR4, c[0x0][0x150] ;  /* 0x0000540000047ab9 */ /* 0x000fe20000000800 */
[----:B------:R-:W-:Y:S01]  /*0780*/  VIADD R16, R4, 0xffffffff ;  /* 0xffffffff04107836 */ /* 0x000fe20000000000 */
[----:B------:R-:W-:Y:S01]  /*0790*/  LOP3.LUT R5, R5, 0xffffff80, RZ, 0xc0, !PT ;  /* 0xffffff8005057812 */ /* 0x000fe200078ec0ff */
[----:B------:R-:W-:Y:S01]  /*07a0*/  NOP ;  /* 0x0000000000007918 */ /* 0x000fe20000000000 */
[----:B------:R-:W3:Y:S01]  /*07b0*/  LDC R12, c[0x0][0x144] ;  /* 0x00005100ff0c7b82 */ /* 0x000ee20000000800 */
[----:B------:R-:W-:Y:S01]  /*07c0*/  NOP ;  /* 0x0000000000007918 */ /* 0x000fe20000000000 */
[----:B------:R-:W-:Y:S01]  /*07d0*/  ISETP.GE.U32.AND P6, PT, R16, 0x2, PT ;  /* 0x000000021000780c */ /* 0x000fe20003fc6070 */
[----:B------:R-:W-:Y:S01]  /*07e0*/  IMAD.IADD R5, R0, 0x1, -R5 ;  /* 0x0000000100057824 */ /* 0x000fe200078e0a05 */
[----:B------:R-:W-:-:S04]  /*07f0*/  ISETP.NE.AND P3, PT, R4, RZ, PT ;  /* 0x000000ff0400720c */ /* 0x000fc80003f65270 */
[----:B------:R-:W-:Y:S01]  /*0800*/  SHF.R.S32.HI R6, RZ, 0x1f, R5 ;  /* 0x0000001fff067819 */ /* 0x000fe20000011405 */
[----:B------:R-:W4:Y:S03]  /*0810*/  LDC R14, c[0x0][0x140] ;  /* 0x00005000ff0e7b82 */ /* 0x000f260000000800 */
[----:B------:R-:W-:Y:S02]  /*0820*/  LEA.HI R6, R6, R5, RZ, 0x3 ;  /* 0x0000000506067211 */ /* 0x000fe400078f18ff */
[----:B0-----:R-:W-:Y:S02]  /*0830*/  ISETP.NE.OR P0, PT, R2, RZ, !P0 ;  /* 0x000000ff0200720c */ /* 0x001fe40004705670 */
[--C-:B------:R-:W-:Y:S02]  /*0840*/  SHF.R.S32.HI R2, RZ, 0x3, R6.reuse ;  /* 0x00000003ff027819 */ /* 0x100fe40000011406 */
[----:B------:R-:W-:-:S02]  /*0850*/  SHF.R.S32.HI R11, RZ, 0x1f, R6 ;  /* 0x0000001fff0b7819 */ /* 0x000fc40000011406 */
[----:B------:R-:W-:Y:S02]  /*0860*/  SHF.R.S32.HI R6, RZ, 0x1f, R3 ;  /* 0x0000001fff067819 */ /* 0x000fe40000011403 */
[----:B-1----:R-:W-:Y:S02]  /*0870*/  I2FP.F32.U32 R10, UR8 ;  /* 0x00000008000a7c45 */ /* 0x002fe40008201000 */
[----:B------:R-:W-:Y:S02]  /*0880*/  LEA.HI R11, R11, R2, RZ, 0x2 ;  /* 0x000000020b0b7211 */ /* 0x000fe400078f10ff */
[----:B------:R-:W-:Y:S01]  /*0890*/  LEA.HI R6, R6, R3, RZ, 0x2 ;  /* 0x0000000306067211 */ /* 0x000fe200078f10ff */
[----:B------:R-:W-:Y:S01]  /*08a0*/  FMUL R10, R10, UR4 ;  /* 0x000000040a0a7c20 */ /* 0x000fe20008400000 */
[----:B------:R-:W-:Y:S01]  /*08b0*/  LOP3.LUT R11, R11, 0xfffffffc, RZ, 0xc0, !PT ;  /* 0xfffffffc0b0b7812 */ /* 0x000fe200078ec0ff */
[----:B------:R-:W-:Y:S01]  /*08c0*/  VOTEU.ALL UP0, P0 ;  /* 0x00000000003f7886 */ /* 0x000fe20000000000 */
[----:B------:R-:W-:Y:S01]  /*08d0*/  LOP3.LUT R6, R6, 0x3ffffffc, RZ, 0xc0, !PT ;  /* 0x3ffffffc06067812 */ /* 0x000fe200078ec0ff */
[----:B------:R-:W-:Y:S01]  /*08e0*/  ULDC UR4, c[0x0][0x154] ;  /* 0x0000550000047ab9 */ /* 0x000fe20000000800 */
[----:B--2---:R-:W-:Y:S01]  /*08f0*/  I2FP.F32.U32 R13, R8 ;  /* 0x00000008000d7245 */ /* 0x004fe20000201000 */
[----:B------:R-:W0:Y:S01]  /*0900*/  F2I.U32.TRUNC.NTZ R10, R10 ;  /* 0x0000000a000a7305 */ /* 0x000e22000020f000 */
[----:B------:R-:W-:Y:S01]  /*0910*/  IMAD.IADD R11, R2, 0x1, -R11 ;  /* 0x00000001020b7824 */ /* 0x000fe200078e0a0b */
[----:B------:R-:W1:Y:S01]  /*0920*/  @!UP0 S2UR UR7, SR_CgaCtaId ;  /* 0x00000000000789c3 */ /* 0x000e620000008800 */
[----:B------:R-:W-:-:S02]  /*0930*/  IMAD.IADD R6, R3, 0x1, -R6 ;  /* 0x0000000103067824 */ /* 0x000fc400078e0a06 */
[----:B------:R-:W-:Y:S01]  /*0940*/  FMUL R13, R13, UR4 ;  /* 0x000000040d0d7c20 */ /* 0x000fe20008400000 */
[----:B------:R-:W-:Y:S01]  /*0950*/  UMOV UR4, 0x20 ;  /* 0x0000002000047882 */ /* 0x000fe20000000000 */
[----:B------:R-:W-:Y:S01]  /*0960*/  @!UP0 UMOV UR6, 0x400 ;  /* 0x0000040000068882 */ /* 0x000fe20000000000 */
[----:B------:R-:W-:Y:S01]  /*0970*/  IMAD R6, R6, 0x4, R11 ;  /* 0x0000000406067824 */ /* 0x000fe200078e020b */
[----:B------:R-:W-:-:S04]  /*0980*/  @!UP0 UIADD3 UR4, -UR4, 0x100000, URZ ;  /* 0x0010000004048890 */ /* 0x000fc8000fffe13f */
[----:B------:R-:W-:Y:S02]  /*0990*/  @!UP0 USHF.L.U32 UR5, UR4, 0xb, URZ ;  /* 0x0000000b04058899 */ /* 0x000fe4000800063f */
[----:B------:R-:W-:Y:S01]  /*09a0*/  @!UP0 USHF.L.U32 UR4, UR4, 0x1, URZ ;  /* 0x0000000104048899 */ /* 0x000fe2000800063f */
[----:B----4-:R-:W-:Y:S01]  /*09b0*/  ISETP.EQ.U32.AND P2, PT, R14, 0x1, PT ;  /* 0x000000010e00780c */ /* 0x010fe20003f42070 */
[----:B------:R-:W2:Y:S01]  /*09c0*/  LDC R11, c[0x0][0x148] ;  /* 0x00005200ff0b7b82 */ /* 0x000ea20000000800 */
[----:B------:R-:W4:Y:S01]  /*09d0*/  F2I.U32.TRUNC.NTZ R13, R13 ;  /* 0x0000000d000d7305 */ /* 0x000f22000020f000 */
[----:B------:R-:W-:Y:S01]  /*09e0*/  LEA.HI R2, R6, R6, RZ, 0x1 ;  /* 0x0000000606027211 */ /* 0x000fe200078f08ff */
[----:B------:R-:W-:Y:S01]  /*09f0*/  VOTEU.ALL UP1, P0 ;  /* 0x00000000003f7886 */ /* 0x000fe20000020000 */
[----:B0-----:R-:W-:Y:S02]  /*0a00*/  IMAD.MOV R15, RZ, RZ, -R10 ;  /* 0x000000ffff0f7224 */ /* 0x001fe400078e0a0a */
[----:B------:R-:W-:-:S02]  /*0a10*/  LOP3.LUT R3, R2, 0xfffffffe, RZ, 0xc0, !PT ;  /* 0xfffffffe02037812 */ /* 0x000fc400078ec0ff */
[----:B------:R-:W-:Y:S01]  /*0a20*/  SHF.R.S32.HI R2, RZ, 0x1f, R7 ;  /* 0x0000001fff027819 */ /* 0x000fe20000011407 */
[----:B---3--:R-:W-:Y:S02]  /*0a30*/  IMAD R10, R12, R15, UR8 ;  /* 0x000000080c0a7e24 */ /* 0x008fe4000f8e020f */
[----:B------:R-:W-:Y:S01]  /*0a40*/  IMAD.IADD R3, R6, 0x1, -R3 ;  /* 0x0000000106037824 */ /* 0x000fe200078e0a03 */
[----:B------:R-:W-:-:S04]  /*0a50*/  LEA.HI R2, R2, R7, RZ, 0x2 ;  /* 0x0000000702027211 */ /* 0x000fc800078f10ff */
[----:B------:R-:W-:Y:S01]  /*0a60*/  ISETP.NE.AND P4, PT, R3, R10, PT ;  /* 0x0000000a0300720c */ /* 0x000fe20003f85270 */
[----:B------:R-:W-:Y:S01]  /*0a70*/  IMAD.SHL.U32 R3, R6, 0x4, RZ ;  /* 0x0000000406037824 */ /* 0x000fe200078e00ff */
[----:B------:R-:W-:Y:S01]  /*0a80*/  LOP3.LUT R2, R2, 0xfffffffc, RZ, 0xc0, !PT ;  /* 0xfffffffc02027812 */ /* 0x000fe200078ec0ff */
[----:B----4-:R-:W-:Y:S01]  /*0a90*/  IMAD.MOV R20, RZ, RZ, -R13 ;  /* 0x000000ffff147224 */ /* 0x010fe200078e0a0d */
[----:B-1----:R-:W-:Y:S02]  /*0aa0*/  @!UP0 ULEA UR6, UR7, UR6, 0x18 ;  /* 0x0000000607068291 */ /* 0x002fe4000f8ec03f */
[----:B------:R-:W-:Y:S01]  /*0ab0*/  LOP3.LUT R3, R6, 0xc, R3, 0x78, !PT ;  /* 0x0000000c06037812 */ /* 0x000fe200078e7803 */
[----:B------:R-:W-:Y:S01]  /*0ac0*/  IMAD.IADD R7, R7, 0x1, -R2 ;  /* 0x0000000107077824 */ /* 0x000fe200078e0a02 */
[----:B------:R-:W-:Y:S01]  /*0ad0*/  VOTEU.ALL UP0, P0 ;  /* 0x00000000003f7886 */ /* 0x000fe20000000000 */
[----:B--2---:R-:W-:Y:S01]  /*0ae0*/  IMAD R13, R11, R20, R8 ;  /* 0x000000140b0d7224 */ /* 0x004fe200078e0208 */
[----:B------:R-:W-:Y:S01]  /*0af0*/  LOP3.LUT P0, RZ, R5, 0x7, RZ, 0xc0, !PT ;  /* 0x0000000705ff7812 */ /* 0x000fe2000780c0ff */
[----:B------:R-:W-:Y:S01]  /*0b00*/  IMAD.MOV.U32 R6, RZ, RZ, 0x1 ;  /* 0x00000001ff067424 */ /* 0x000fe200078e00ff */
[----:B------:R-:W-:-:S02]  /*0b10*/  ISETP.NE.AND P1, PT, R7, 0x3, PT ;  /* 0x000000030700780c */ /* 0x000fc40003f25270 */
[----:B------:R-:W-:Y:S02]  /*0b20*/  @P4 LEA.HI R2, R3, R3, RZ, 0x1 ;  /* 0x0000000303024211 */ /* 0x000fe400078f08ff */
[----:B------:R-:W-:Y:S01]  /*0b30*/  ISETP.EQ.OR P1, PT, R7, RZ, !P1 ;  /* 0x000000ff0700720c */ /* 0x000fe20004f22670 */
[----:B------:R-:W0:Y:S02]  /*0b40*/  FENCE.VIEW.ASYNC.S ;  /* 0x00000000000073c6 */ /* 0x000e240000000000 */
[----:B0-----:R0:W1:Y:S01]  /*0b50*/  @!UP0 SYNCS.EXCH.64 URZ, [UR6+0x260], UR4 ;  /* 0x00026004063f85b2 */ /* 0x0010620008000100 */
[----:B------:R-:W-:Y:S02]  /*0b60*/  @P4 SHF.R.S32.HI R2, RZ, 0x1, R2 ;  /* 0x00000001ff024819 */ /* 0x000fe40000011402 */
[----:B------:R-:W-:Y:S02]  /*0b70*/  ISETP.LT.U32.AND P0, PT, R3, 0x2, !P0 ;  /* 0x000000020300780c */ /* 0x000fe40004701070 */
[----:B------:R-:W-:-:S02]  /*0b80*/  @P4 ISETP.NE.AND P5, PT, R2, R13, PT ;  /* 0x0000000d0200420c */ /* 0x000fc40003fa5270 */
[----:B------:R-:W-:Y:S02]  /*0b90*/  ISETP.EQ.AND P1, PT, R4, RZ, P1 ;  /* 0x000000ff0400720c */ /* 0x000fe40000f22270 */
[----:B------:R-:W-:Y:S02]  /*0ba0*/  SEL R5, RZ, 0x1, !P0 ;  /* 0x00000001ff057807 */ /* 0x000fe40004000000 */
[----:B------:R-:W-:Y:S02]  /*0bb0*/  @P4 SEL R6, RZ, 0x1, P5 ;  /* 0x00000001ff064807 */ /* 0x000fe40002800000 */
[----:B------:R-:W-:Y:S02]  /*0bc0*/  SEL R2, RZ, 0x1, !P1 ;  /* 0x00000001ff027807 */ /* 0x000fe40004800000 */
[----:B------:R-:W-:Y:S01]  /*0bd0*/  LOP3.LUT R6, R6, R5, RZ, 0xc0, !PT ;  /* 0x0000000506067212 */ /* 0x000fe200078ec0ff */
[----:B------:R0:W2:Y:S01]  /*0be0*/  @!UP1 SYNCS.EXCH.64 URZ, [UR6+0x268], UR4 ;  /* 0x00026804063f95b2 */ /* 0x0000a20008000100 */
[----:B------:R-:W-:Y:S01]  /*0bf0*/  SEL R2, R2, 0x2, P6 ;  /* 0x0000000202027807 */ /* 0x000fe20003000000 */
[----:B------:R-:W-:Y:S01]  /*0c00*/  NOP ;  /* 0x0000000000007918 */ /* 0x000fe20000000000 */
[----:B------:R-:W-:Y:S05]  /*0c10*/  @!P2 BRA `(.L_x_4) ;  /* 0x000000000008a947 */ /* 0x000fea0003800000 */
[----:B-12---:R-:W-:Y:S01]  /*0c20*/  UCGABAR_ARV ;  /* 0x00000000000079c7 */ /* 0x006fe20008000000 */
[----:B------:R-:W-:Y:S05]  /*0c30*/  BRA `(.L_x_5) ;  /* 0x0000000000047947 */ /* 0x000fea0003800000 */
.L_x_4:
[----:B-12---:R-:W-:Y:S01]  /*0c40*/  NOP ;  /* 0x0000000000007918 */ /* 0x006fe20000000000 */
.L_x_5:
[----:B------:R-:W1:Y:S01]  /*0c50*/  LDC R4, c[0x0][0x65c] ;  /* 0x00019700ff047b82 */ /* 0x000e620000000800 */
[----:B------:R-:W-:Y:S01]  /*0c60*/  IMAD.MOV.U32 R5, RZ, RZ, RZ ;  /* 0x000000ffff057224 */ /* 0x000fe200078e00ff */
[----:B-1----:R-:W-:Y:S01]  /*0c70*/  ISETP.NE.AND P4, PT, R4, 0x1, PT ;  /* 0x000000010400780c */ /* 0x002fe20003f85270 */
[----:B------:R-:W-:-:S12]  /*0c80*/  IMAD.U32 R4, RZ, RZ, UR8 ;  /* 0x00000008ff047e24 */ /* 0x000fd8000f8e00ff */
[----:B------:R-:W1:Y:S01]  /*0c90*/  @P4 LDC R15, c[0x0][0x10] ;  /* 0x00000400ff0f4b82 */ /* 0x000e620000000800 */
[----:B------:R-:W-:Y:S02]  /*0ca0*/  @P4 IMAD.MOV.U32 R9, RZ, RZ, RZ ;  /* 0x000000ffff094224 */ /* 0x000fe400078e00ff */
[----:B------:R-:W-:-:S05]  /*0cb0*/  @P4 IMAD.MOV.U32 R17, RZ, RZ, RZ ;  /* 0x000000ffff114224 */ /* 0x000fca00078e00ff */
[----:B------:R-:W2:Y:S01]  /*0cc0*/  @!P4 LDC R13, c[0x0][0xc] ;  /* 0x00000300ff0dcb82 */ /* 0x000ea20000000800 */
[----:B-1----:R-:W-:-:S04]  /*0cd0*/  @P4 IMAD.WIDE.U32 R14, R15, UR8, R8 ;  /* 0x000000080f0e4c25 */ /* 0x002fc8000f8e0008 */
[----:B--2---:R-:W-:-:S04]  /*0ce0*/  @!P4 IMAD.WIDE.U32 R12, R8, R13, R4 ;  /* 0x0000000d080cc225 */ /* 0x004fc800078e0004 */
[----:B------:R-:W-:Y:S02]  /*0cf0*/  @P4 IMAD.MOV.U32 R4, RZ, RZ, R14 ;  /* 0x000000ffff044224 */ /* 0x000fe400078e000e */
[----:B------:R-:W-:Y:S02]  /*0d00*/  @P4 IMAD.IADD R5, R15, 0x1, R17 ;  /* 0x000000010f054824 */ /* 0x000fe400078e0211 */
[----:B------:R-:W-:Y:S02]  /*0d10*/  @!P4 IMAD.MOV.U32 R4, RZ, RZ, R12 ;  /* 0x000000ffff04c224 */ /* 0x000fe400078e000c */
[----:B------:R-:W-:Y:S01]  /*0d20*/  @!P4 IMAD.MOV.U32 R5, RZ, RZ, R13 ;  /* 0x000000ffff05c224 */ /* 0x000fe200078e000d */
[----:B------:R-:W-:Y:S06]  /*0d30*/  @!P2 BRA `(.L_x_6) ;  /* 0x00000000000ca947 */ /* 0x000fec0003800000 */
[----:B------:R-:W-:Y:S01]  /*0d40*/  UCGABAR_WAIT ;  /* 0x0000000000007dc7 */ /* 0x000fe20008000000 */
[----:B------:R-:W-:Y:S01]  /*0d50*/  CCTL.IVALL ;  /* 0x00000000ff00798f */ /* 0x000fe20002000000 */
[----:B------:R-:W-:Y:S05]  /*0d60*/  BRA `(.L_x_7) ;  /* 0x0000000000047947 */ /* 0x000fea0003800000 */
.L_x_6:
[----:B------:R-:W-:Y:S06]  /*0d70*/  BAR.SYNC.DEFER_BLOCKING 0x0 ;  /* 0x0000000000007b1d */ /* 0x000fec0000010000 */
.L_x_7:
[----:B------:R-:W-:Y:S05]  /*0d80*/  @!P3 BRA `(.L_x_8) ;  /* 0x0000004800dcb947 */ /* 0x000fea0003800000 */
[----:B------:R-:W-:-:S13]  /*0d90*/  ISETP.GT.U32.AND P0, PT, R16, 0x1, PT ;  /* 0x000000011000780c */ /* 0x000fda0003f04070 */
[----:B0-----:R-:W-:Y:S05]  /*0da0*/  @P0 EXIT ;  /* 0x000000000000094d */ /* 0x001fea0003800000 */
[----:B------:R-:W-:Y:S01]  /*0db0*/  ULDC.64 UR4, c[0x0][0x650] ;  /* 0x0001940000047ab9 */ /* 0x000fe20000000a00 */
[----:B------:R-:W-:Y:S01]  /*0dc0*/  PRMT R14, RZ, 0x7610, R14 ;  /* 0x00007610ff0e7816 */ /* 0x000fe2000000000e */
[----:B------:R-:W-:Y:S01]  /*0dd0*/  IMAD.MOV.U32 R71, RZ, RZ, -0x1 ;  /* 0xffffffffff477424 */ /* 0x000fe200078e00ff */
[----:B------:R-:W-:Y:S01]  /*0de0*/  ISETP.GE.U32.AND P0, PT, R4, UR4, PT ;  /* 0x0000000404007c0c */ /* 0x000fe2000bf06070 */
[----:B------:R-:W-:Y:S02]  /*0df0*/  IMAD.MOV.U32 R15, RZ, RZ, -0x1 ;  /* 0xffffffffff0f7424 */ /* 0x000fe400078e00ff */
[----:B------:R-:W-:Y:S01]  /*0e00*/  IMAD.MOV.U32 R73, RZ, RZ, -0x1 ;  /* 0xffffffffff497424 */ /* 0x000fe200078e00ff */
[----:B------:R-:W-:-:S13]  /*0e10*/  ISETP.GE.U32.AND.EX P0, PT, R5, UR5, PT, P0 ;  /* 0x0000000505007c0c */ /* 0x000fda000bf06100 */
[----:B------:R-:W-:Y:S05]  /*0e20*/  @P0 BRA `(.L_x_9) ;  /* 0x0000000400240947 */ /* 0x000fea0003800000 */
[----:B------:R-:W0:Y:S01]  /*0e30*/  LDC.64 R22, c[0x0][0x628] ;  /* 0x00018a00ff167b82 */ /* 0x000e220000000a00 */
[----:B------:R-:W-:Y:S02]  /*0e40*/  IMAD.MOV.U32 R12, RZ, RZ, R4 ;  /* 0x000000ffff0c7224 */ /* 0x000fe400078e0004 */
[----:B------:R-:W-:-:S05]  /*0e50*/  IMAD.MOV.U32 R13, RZ, RZ, R5 ;  /* 0x000000ffff0d7224 */ /* 0x000fca00078e0005 */
[----:B------:R-:W1:Y:S08]  /*0e60*/  LDC R18, c[0x0][0x630] ;  /* 0x00018c00ff127b82 */ /* 0x000e700000000800 */
[----:B------:R-:W2:Y:S01]  /*0e70*/  LDC.64 R24, c[0x0][0x620] ;  /* 0x00018800ff187b82 */ /* 0x000ea20000000a00 */
[----:B0-----:R-:W-:-:S04]  /*0e80*/  ISETP.NE.U32.AND P0, PT, R22, RZ, PT ;  /* 0x000000ff1600720c */ /* 0x001fc80003f05070 */
[----:B------:R-:W-:-:S13]  /*0e90*/  ISETP.NE.AND.EX P0, PT, R23, RZ, PT, P0 ;  /* 0x000000ff1700720c */ /* 0x000fda0003f05300 */
[----:B-12---:R-:W-:Y:S05]  /*0ea0*/  @!P0 BRA `(.L_x_10) ;  /* 0x0000000000288947 */ /* 0x006fea0003800000 */
[----:B------:R-:W0:Y:S02]  /*0eb0*/  LDC R7, c[0x0][0x634] ;  /* 0x00018d00ff077b82 */ /* 0x000e240000000800 */
[----:B0-----:R-:W-:-:S05]  /*0ec0*/  IADD3 R7, P0, R4, R7, RZ ;  /* 0x0000000704077210 */ /* 0x001fca0007f1e0ff */
[----:B------:R-:W-:-:S04]  /*0ed0*/  IMAD.X R19, RZ, RZ, R5, P0 ;  /* 0x000000ffff137224 */ /* 0x000fc800000e0605 */
[----:B------:R-:W-:-:S04]  /*0ee0*/  IMAD.WIDE.U32 R12, R19, R22, RZ ;  /* 0x00000016130c7225 */ /* 0x000fc800078e00ff */
[----:B------:R-:W-:-:S04]  /*0ef0*/  IMAD.WIDE.U32 R14, P0, R7, R23, R12 ;  /* 0x00000017070e7225 */ /* 0x000fc8000780000c */
[----:B------:R-:W-:-:S04]  /*0f00*/  IMAD.WIDE.U32 R12, R7, R22, RZ ;  /* 0x00000016070c7225 */ /* 0x000fc800078e00ff */
[----:B------:R-:W-:Y:S01]  /*0f10*/  IMAD.X R17, RZ, RZ, RZ, P0 ;  /* 0x000000ffff117224 */ /* 0x000fe200000e06ff */
[----:B------:R-:W-:Y:S01]  /*0f20*/  IADD3 RZ, P0, R13, R14, RZ ;  /* 0x0000000e0dff7210 */ /* 0x000fe20007f1e0ff */
[----:B------:R-:W-:-:S04]  /*0f30*/  IMAD.MOV.U32 R16, RZ, RZ, R15 ;  /* 0x000000ffff107224 */ /* 0x000fc800078e000f */
[----:B------:R-:W-:-:S08]  /*0f40*/  IMAD.WIDE.U32.X R12, R19, R23, R16, P0 ;  /* 0x00000017130c7225 */ /* 0x000fd000000e0410 */
.L_x_10:
[----:B------:R-:W0:Y:S01]  /*0f50*/  LDC.64 R28, c[0x0][0x640] ;  /* 0x00019000ff1c7b82 */ /* 0x000e220000000a00 */
[--C-:B------:R-:W-:Y:S01]  /*0f60*/  SHF.R.U64 R73, R12, R18, R13.reuse ;  /* 0x000000120c497219 */ /* 0x100fe2000000120d */
[----:B------:R-:W-:Y:S01]  /*0f70*/  IMAD R27, R11, R20, R8 ;  /* 0x000000140b1b7224 */ /* 0x000fe200078e0208 */
[----:B------:R-:W-:Y:S01]  /*0f80*/  SHF.R.U32.HI R7, RZ, R18, R13 ;  /* 0x00000012ff077219 */ /* 0x000fe2000001160d */
[----:B------:R-:W-:Y:S01]  /*0f90*/  IMAD.MOV.U32 R23, RZ, RZ, 0x1 ;  /* 0x00000001ff177424 */ /* 0x000fe200078e00ff */
[----:B------:R-:W-:-:S03]  /*0fa0*/  IADD3 R9, P0, RZ, -R73, RZ ;  /* 0x80000049ff097210 */ /* 0x000fc60007f1e0ff */
[----:B------:R-:W1:Y:S02]  /*0fb0*/  LDC R22, c[0x0][0x618] ;  /* 0x00018600ff167b82 */ /* 0x000e640000000800 */
[----:B------:R-:W-:Y:S02]  /*0fc0*/  IMAD.X R7, RZ, RZ, ~R7, P0 ;  /* 0x000000ffff077224 */ /* 0x000fe400000e0e07 */
[----:B------:R-:W-:-:S04]  /*0fd0*/  IMAD.WIDE.U32 R12, R9, R24, R4 ;  /* 0x00000018090c7225 */ /* 0x000fc800078e0004 */
[----:B------:R-:W2:Y:S01]  /*0fe0*/  LDC R18, c[0x0][0x608] ;  /* 0x00018200ff127b82 */ /* 0x000ea20000000800 */
[----:B------:R-:W-:Y:S02]  /*0ff0*/  IMAD R14, R7, R24, RZ ;  /* 0x00000018070e7224 */ /* 0x000fe400078e02ff */
[----:B------:R-:W-:Y:S02]  /*1000*/  IMAD.MOV.U32 R7, RZ, RZ, -0x1 ;  /* 0xffffffffff077424 */ /* 0x000fe400078e00ff */
[----:B------:R-:W-:-:S03]  /*1010*/  IMAD R9, R9, R25, R14 ;  /* 0x0000001909097224 */ /* 0x000fc600078e020e */
[----:B------:R-:W3:Y:S01]  /*1020*/  LDC R26, c[0x0][0x658] ;  /* 0x00019600ff1a7b82 */ /* 0x000ee20000000800 */
[----:B------:R-:W-:Y:S01]  /*1030*/  IMAD.IADD R9, R13, 0x1, R9 ;  /* 0x000000010d097824 */ /* 0x000fe200078e0209 */
[----:B0-----:R-:W-:-:S04]  /*1040*/  ISETP.NE.U32.AND P0, PT, R28, RZ, PT ;  /* 0x000000ff1c00720c */ /* 0x001fc80003f05070 */
[----:B------:R-:W-:Y:S02]  /*1050*/  ISETP.NE.AND.EX P0, PT, R29, RZ, PT, P0 ;  /* 0x000000ff1d00720c */ /* 0x000fe40003f05300 */
[----:B------:R-:W0:Y:S01]  /*1060*/  LDC R24, c[0x0][0x600] ;  /* 0x00018000ff187b82 */ /* 0x000e220000000800 */
[-CC-:B-1----:R-:W-:Y:S02]  /*1070*/  SHF.R.U64 R16, R12, R22.reuse, R9.reuse ;  /* 0x000000160c107219 */ /* 0x182fe40000001209 */
[----:B------:R-:W-:-:S05]  /*1080*/  SHF.R.U32.HI R9, RZ, R22, R9 ;  /* 0x00000016ff097219 */ /* 0x000fca0000011609 */
[----:B------:R-:W1:Y:S01]  /*1090*/  LDC R19, c[0x0][0x648] ;  /* 0x00019200ff137b82 */ /* 0x000e620000000800 */
[-CC-:B--2---:R-:W-:Y:S02]  /*10a0*/  SHF.R.U64 R22, R16, R18.reuse, R9.reuse ;  /* 0x0000001210167219 */ /* 0x184fe40000001209 */
[----:B------:R-:W-:-:S05]  /*10b0*/  SHF.R.U32.HI R9, RZ, R18, R9 ;  /* 0x00000012ff097219 */ /* 0x000fca0000011609 */
[----:B------:R-:W2:Y:S01]  /*10c0*/  LDC R21, c[0x0][0x638] ;  /* 0x00018e00ff157b82 */ /* 0x000ea20000000800 */
[-CC-:B---3--:R-:W-:Y:S02]  /*10d0*/  SHF.R.U64 R18, R22, R26.reuse, R9.reuse ;  /* 0x0000001a16127219 */ /* 0x188fe40000001209 */
[-C--:B------:R-:W-:Y:S02]  /*10e0*/  SHF.L.U32 R7, R7, R26.reuse, RZ ;  /* 0x0000001a07077219 */ /* 0x080fe400000006ff */
[----:B------:R-:W-:Y:S01]  /*10f0*/  SHF.R.U32.HI R9, RZ, R26, R9 ;  /* 0x0000001aff097219 */ /* 0x000fe20000011609 */
[----:B------:R-:W-:Y:S01]  /*1100*/  IMAD.MOV.U32 R8, RZ, RZ, R18 ;  /* 0x000000ffff087224 */ /* 0x000fe200078e0012 */
[----:B------:R-:W-:Y:S01]  /*1110*/  LOP3.LUT R11, RZ, R7, RZ, 0x33, !PT ;  /* 0x00000007ff0b7212 */ /* 0x000fe200078e33ff */
[----:B------:R-:W3:Y:S01]  /*1120*/  LDC R25, c[0x0][0x610] ;  /* 0x00018400ff197b82 */ /* 0x000ee20000000800 */
[----:B------:R-:W-:Y:S05]  /*1130*/  @!P0 BRA `(.L_x_11) ;  /* 0x0000000000288947 */ /* 0x000fea0003800000 */
[----:B------:R-:W4:Y:S02]  /*1140*/  LDC R7, c[0x0][0x64c] ;  /* 0x00019300ff077b82 */ /* 0x000f240000000800 */
[----:B----4-:R-:W-:-:S05]  /*1150*/  IADD3 R7, P0, R18, R7, RZ ;  /* 0x0000000712077210 */ /* 0x010fca0007f1e0ff */
        /* <DEDUP_REMOVED lines=8> */
.L_x_11:
[----:B-1----:R-:W-:Y:S01]  /*11e0*/  SHF.R.U64 R9, R8, R19, R9 ;  /* 0x0000001308097219 */ /* 0x002fe20000001209 */
[----:B------:R-:W-:Y:S01]  /*11f0*/  IMAD.MOV.U32 R14, RZ, RZ, 0x1 ;  /* 0x00000001ff0e7424 */ /* 0x000fe200078e00ff */
[----:B------:R-:W-:Y:S01]  /*1200*/  LOP3.LUT R8, R22, R11, RZ, 0xc0, !PT ;  /* 0x0000000b16087212 */ /* 0x000fe200078ec0ff */
[----:B0-----:R-:W-:Y:S01]  /*1210*/  VIADD R11, R24, 0xffffffff ;  /* 0xffffffff180b7836 */ /* 0x001fe20000000000 */
[----:B------:R-:W-:Y:S01]  /*1220*/  SHF.L.U32 R7, R23, R26, RZ ;  /* 0x0000001a17077219 */ /* 0x000fe200000006ff */
[----:B------:R-:W-:Y:S01]  /*1230*/  IMAD.MOV R12, RZ, RZ, -R9 ;  /* 0x000000ffff0c7224 */ /* 0x000fe200078e0a09 */
[----:B------:R-:W-:Y:S02]  /*1240*/  SEL R10, R10, R27, !P4 ;  /* 0x0000001b0a0a7207 */ /* 0x000fe40006000000 */
[----:B------:R-:W-:Y:S01]  /*1250*/  LOP3.LUT R11, R16, R11, RZ, 0xc0, !PT ;  /* 0x0000000b100b7212 */ /* 0x000fe200078ec0ff */
[----:B------:R-:W-:Y:S02]  /*1260*/  IMAD R9, R7, R9, R8 ;  /* 0x0000000907097224 */ /* 0x000fe400078e0208 */
[----:B--2---:R-:W-:-:S02]  /*1270*/  IMAD R7, R12, R21, R18 ;  /* 0x000000150c077224 */ /* 0x004fc400078e0212 */
[----:B---3--:R-:W-:Y:S02]  /*1280*/  IMAD R10, R9, R25, R10 ;  /* 0x00000019090a7224 */ /* 0x008fe400078e020a */
[----:B------:R-:W-:-:S05]  /*1290*/  IMAD R7, R7, R24, R11 ;  /* 0x0000001807077224 */ /* 0x000fca00078e020b */
[----:B------:R-:W-:Y:S02]  /*12a0*/  SEL R15, R7, R10, !P4 ;  /* 0x0000000a070f7207 */ /* 0x000fe40006000000 */
[----:B------:R-:W-:-:S07]  /*12b0*/  SEL R71, R10, R7, !P4 ;  /* 0x000000070a477207 */ /* 0x000fce0006000000 */
.L_x_9:
[----:B------:R-:W-:-:S08]  /*12c0*/  NOP ;  /* 0x0000000000007918 */ /* 0x000fd00000000000 */
[----:B------:R-:W0:Y:S02]  /*12d0*/  USETMAXREG.TRY_ALLOC.CTAPOOL UP0, 0xe8 ;  /* 0x000000e8000079c8 */ /* 0x000e240008000600 */
[----:B0-----:R-:W-:-:S13]  /*12e0*/  PLOP3.LUT P0, PT, PT, PT, UP0, 0x80, 0x0 ;  /* 0x000000000000781c */ /* 0x001fda0003f0f008 */
[----:B------:R-:W-:Y:S05]  /*12f0*/  @!P0 BRA `(.L_x_9) ;  /* 0xfffffffc00f08947 */ /* 0x000fea000383ffff */
[----:B------:R-:W-:Y:S01]  /*1300*/  ULDC.64 UR4, c[0x0][0x598] ;  /* 0x0001660000047ab9 */ /* 0x000fe20000000a00 */
[----:B------:R-:W-:Y:S01]  /*1310*/  ULDC.64 UR18, c[0x0][0x208] ;  /* 0x0000820000127ab9 */ /* 0x000fe20000000a00 */
[----:B------:R-:W-:-:S04]  /*1320*/  ISETP.NE.U32.AND P0, PT, RZ, UR4, PT ;  /* 0x00000004ff007c0c */ /* 0x000fc8000bf05070 */
[----:B------:R-:W-:-:S13]  /*1330*/  ISETP.NE.AND.EX P0, PT, RZ, UR5, PT, P0 ;  /* 0x00000005ff007c0c */ /* 0x000fda000bf05300 */
[----:B------:R-:W-:Y:S05]  /*1340*/  @!P0 BRA `(.L_x_12) ;  /* 0x00000000001c8947 */ /* 0x000fea0003800000 */
[----:B------:R-:W0:Y:S02]  /*1350*/  LDC.64 R8, c[0x0][0x598] ;  /* 0x00016600ff087b82 */ /* 0x000e240000000a00 */
[----:B0-----:R-:W2:Y:S02]  /*1360*/  LDG.E.64 R8, desc[UR18][R8.64] ;  /* 0x0000001208087981 */ /* 0x001ea4000c1e1b00 */
[----:B--2---:R-:W-:-:S04]  /*1370*/  ISETP.NE.U32.AND P0, PT, R8, RZ, PT ;  /* 0x000000ff0800720c */ /* 0x004fc80003f05070 */
[----:B------:R-:W-:-:S13]  /*1380*/  ISETP.NE.AND.EX P0, PT, R9, RZ, PT, P0 ;  /* 0x000000ff0900720c */ /* 0x000fda0003f05300 */
[----:B------:R-:W-:Y:S05]  /*1390*/  @!P0 BRA `(.L_x_12) ;  /* 0x0000000000088947 */ /* 0x000fea0003800000 */
[----:B------:R0:W5:Y:S01]  /*13a0*/  LD.E R7, desc[UR18][R8.64] ;  /* 0x0000001208077980 */ /* 0x000162000c101900 */
[----:B------:R-:W-:Y:S05]  /*13b0*/  BRA `(.L_x_13) ;  /* 0x0000000000207947 */ /* 0x000fea0003800000 */
.L_x_12:
[----:B------:R-:W-:Y:S02]  /*13c0*/  ULDC.64 UR4, c[0x0][0x588] ;  /* 0x0001620000047ab9 */ /* 0x000fe40000000a00 */
[----:B------:R-:W-:-:S04]  /*13d0*/  ISETP.NE.U32.AND P0, PT, RZ, UR4, PT ;  /* 0x00000004ff007c0c */ /* 0x000fc8000bf05070 */
[----:B------:R-:W-:-:S13]  /*13e0*/  ISETP.NE.AND.EX P0, PT, RZ, UR5, PT, P0 ;  /* 0x00000005ff007c0c */ /* 0x000fda000bf05300 */
[----:B------:R-:W-:Y:S05]  /*13f0*/  @!P0 BRA `(.L_x_14) ;  /* 0x00000000000c8947 */ /* 0x000fea0003800000 */
[----:B------:R-:W0:Y:S02]  /*1400*/  LDC.64 R8, c[0x0][0x588] ;  /* 0x00016200ff087b82 */ /* 0x000e240000000a00 */
[----:B0-----:R1:W5:Y:S01]  /*1410*/  LDG.E R7, desc[UR18][R8.64] ;  /* 0x0000001208077981 */ /* 0x001362000c1e1900 */
[----:B------:R-:W-:Y:S05]  /*1420*/  BRA `(.L_x_13) ;  /* 0x0000000000047947 */ /* 0x000fea0003800000 */
.L_x_14:
[----:B------:R-:W2:Y:S02]  /*1430*/  LDC R7, c[0x0][0x580] ;  /* 0x00016000ff077b82 */ /* 0x000ea40000000800 */
.L_x_13:
[----:B------:R-:W-:Y:S02]  /*1440*/  ULDC.64 UR4, c[0x0][0x5a0] ;  /* 0x0001680000047ab9 */ /* 0x000fe40000000a00 */
[----:B------:R-:W-:-:S04]  /*1450*/  ISETP.NE.U32.AND P0, PT, RZ, UR4, PT ;  /* 0x00000004ff007c0c */ /* 0x000fc8000bf05070 */
[----:B------:R-:W-:-:S13]  /*1460*/  ISETP.NE.AND.EX P0, PT, RZ, UR5, PT, P0 ;  /* 0x00000005ff007c0c */ /* 0x000fda000bf05300 */
[----:B------:R-:W-:Y:S05]  /*1470*/  @!P0 BRA `(.L_x_15) ;  /* 0x00000000001c8947 */ /* 0x000fea0003800000 */
[----:B01----:R-:W0:Y:S02]  /*1480*/  LDC.64 R8, c[0x0][0x5a0] ;  /* 0x00016800ff087b82 */ /* 0x003e240000000a00 */
[----:B0-----:R-:W3:Y:S02]  /*1490*/  LDG.E.64 R8, desc[UR18][R8.64] ;  /* 0x0000001208087981 */ /* 0x001ee4000c1e1b00 */
[----:B---3--:R-:W-:-:S04]  /*14a0*/  ISETP.NE.U32.AND P0, PT, R8, RZ, PT ;  /* 0x000000ff0800720c */ /* 0x008fc80003f05070 */
[----:B------:R-:W-:-:S13]  /*14b0*/  ISETP.NE.AND.EX P0, PT, R9, RZ, PT, P0 ;  /* 0x000000ff0900720c */ /* 0x000fda0003f05300 */
[----:B------:R-:W-:Y:S05]  /*14c0*/  @!P0 BRA `(.L_x_15) ;  /* 0x0000000000088947 */ /* 0x000fea0003800000 */
[----:B------:R0:W5:Y:S01]  /*14d0*/  LD.E R12, desc[UR18][R8.64] ;  /* 0x00000012080c7980 */ /* 0x000162000c101900 */
[----:B------:R-:W-:Y:S05]  /*14e0*/  BRA `(.L_x_16) ;  /* 0x0000000000207947 */ /* 0x000fea0003800000 */
.L_x_15:
[----:B------:R-:W-:Y:S02]  /*14f0*/  ULDC.64 UR4, c[0x0][0x590] ;  /* 0x0001640000047ab9 */ /* 0x000fe40000000a00 */
[----:B------:R-:W-:-:S04]  /*1500*/  ISETP.NE.U32.AND P0, PT, RZ, UR4, PT ;  /* 0x00000004ff007c0c */ /* 0x000fc8000bf05070 */
[----:B------:R-:W-:-:S13]  /*1510*/  ISETP.NE.AND.EX P0, PT, RZ, UR5, PT, P0 ;  /* 0x00000005ff007c0c */ /* 0x000fda000bf05300 */
[----:B------:R-:W-:Y:S05]  /*1520*/  @!P0 BRA `(.L_x_17) ;  /* 0x00000000000c8947 */ /* 0x000fea0003800000 */
[----:B------:R-:W3:Y:S02]  /*1530*/  LDC.64 R12, c[0x0][0x590] ;  /* 0x00016400ff0c7b82 */ /* 0x000ee40000000a00 */
[----:B---3--:R3:W5:Y:S01]  /*1540*/  LDG.E R12, desc[UR18][R12.64] ;  /* 0x000000120c0c7981 */ /* 0x008762000c1e1900 */
[----:B------:R-:W-:Y:S05]  /*1550*/  BRA `(.L_x_16) ;  /* 0x0000000000047947 */ /* 0x000fea0003800000 */
.L_x_17:
[----:B------:R-:W4:Y:S02]  /*1560*/  LDC R12, c[0x0][0x584] ;  /* 0x00016100ff0c7b82 */ /* 0x000f240000000800 */
.L_x_16:
[----:B------:R-:W-:-:S13]  /*1570*/  LOP3.LUT P0, RZ, R14, 0xff, RZ, 0xc0, !PT ;  /* 0x000000ff0eff7812 */ /* 0x000fda000780c0ff */
[----:B------:R-:W-:Y:S05]  /*1580*/  @!P0 EXIT ;  /* 0x000000000000894d */ /* 0x000fea0003800000 */
[----:B------:R-:W-:Y:S01]  /*1590*/  ULDC UR4, c[0x0][0x28c] ;  /* 0x0000a30000047ab9 */ /* 0x000fe20000000800 */
[----:B------:R-:W-:Y:S01]  /*15a0*/  LOP3.LUT R81, R2, 0x1, RZ, 0xfc, !PT ;  /* 0x0000000102517812 */ /* 0x000fe200078efcff */
[----:B------:R-:W-:-:S04]  /*15b0*/  UIADD3 UR4, UR4, 0x1f, URZ ;  /* 0x0000001f04047890 */ /* 0x000fc8000fffe03f */
[----:B------:R-:W-:-:S04]  /*15c0*/  USHF.R.S32.HI UR5, URZ, 0x1f, UR4 ;  /* 0x0000001f3f057899 */ /* 0x000fc80008011404 */
[----:B------:R-:W-:-:S03]  /*15d0*/  ULEA.HI UR5, UR5, UR4, URZ, 0x5 ;  /* 0x0000000405057291 */ /* 0x000fc6000f8f283f */
[----:B------:R-:W-:Y:S01]  /*15e0*/  UMOV UR4, URZ ;  /* 0x0000003f00047c82 */ /* 0x000fe20008000000 */
[----:B------:R-:W-:-:S03]  /*15f0*/  USHF.R.S32.HI UR9, URZ, 0x5, UR5 ;  /* 0x000000053f097899 */ /* 0x000fc60008011405 */
[----:B------:R-:W-:-:S09]  /*1600*/  UMOV UR5, URZ ;  /* 0x0000003f00057c82 */ /* 0x000fd20008000000 */
.L_x_108:
[----:B01----:R-:W-:Y:S01]  /*1610*/  LOP3.LUT R8, R0, 0x80, RZ, 0xc0, !PT ;  /* 0x0000008000087812 */ /* 0x003fe200078ec0ff */
[----:B------:R-:W0:Y:S01]  /*1620*/  S2UR UR13, SR_CgaCtaId ;  /* 0x00000000000d79c3 */ /* 0x000e220000008800 */
[----:B------:R-:W-:Y:S01]  /*1630*/  UMOV UR12, 0x400 ;  /* 0x00000400000c7882 */ /* 0x000fe20000000000 */
[----:B------:R-:W-:Y:S01]  /*1640*/  UMOV UR6, URZ ;  /* 0x0000003f00067c82 */ /* 0x000fe20008000000 */
[----:B------:R-:W-:Y:S01]  /*1650*/  SHF.R.U32.HI R8, RZ, 0x7, R8 ;  /* 0x00000007ff087819 */ /* 0x000fe20000011608 */
[----:B------:R-:W-:Y:S01]  /*1660*/  UMOV UR7, URZ ;  /* 0x0000003f00077c82 */ /* 0x000fe20008000000 */
[----:B------:R-:W-:Y:S01]  /*1670*/  UMOV UR16, UR5 ;  /* 0x0000000500107c82 */ /* 0x000fe20008000000 */
[----:B------:R-:W-:Y:S01]  /*1680*/  CS2R R16, SRZ ;  /* 0x0000000000107805 */ /* 0x000fe2000001ff00 */
[----:B---3--:R-:W-:Y:S01]  /*1690*/  IMAD.MOV.U32 R13, RZ, RZ, RZ ;  /* 0x000000ffff0d7224 */ /* 0x008fe200078e00ff */
[----:B------:R-:W1:Y:S01]  /*16a0*/  LDC R9, c[0x0][0x28c] ;  /* 0x0000a300ff097b82 */ /* 0x000e620000000800 */
[----:B------:R-:W3:Y:S01]  /*16b0*/  SHFL.IDX PT, R8, R8, RZ, 0x1f ;  /* 0x00001fff08087589 */ /* 0x000ee200000e0000 */
[----:B------:R-:W-:-:S02]  /*16c0*/  CS2R R18, SRZ ;  /* 0x0000000000127805 */ /* 0x000fc4000001ff00 */
[----:B------:R-:W-:Y:S02]  /*16d0*/  CS2R R20, SRZ ;  /* 0x0000000000147805 */ /* 0x000fe4000001ff00 */
[----:B------:R-:W-:Y:S02]  /*16e0*/  CS2R R22, SRZ ;  /* 0x0000000000167805 */ /* 0x000fe4000001ff00 */
[----:B------:R-:W-:Y:S02]  /*16f0*/  CS2R R56, SRZ ;  /* 0x0000000000387805 */ /* 0x000fe4000001ff00 */
[----:B------:R-:W-:Y:S02]  /*1700*/  CS2R R58, SRZ ;  /* 0x00000000003a7805 */ /* 0x000fe4000001ff00 */
[----:B------:R-:W-:Y:S02]  /*1710*/  CS2R R60, SRZ ;  /* 0x00000000003c7805 */ /* 0x000fe4000001ff00 */
[----:B------:R-:W-:-:S02]  /*1720*/  CS2R R62, SRZ ;  /* 0x00000000003e7805 */ /* 0x000fc4000001ff00 */
[----:B------:R-:W-:Y:S02]  /*1730*/  CS2R R64, SRZ ;  /* 0x0000000000407805 */ /* 0x000fe4000001ff00 */
[----:B------:R-:W-:Y:S02]  /*1740*/  CS2R R66, SRZ ;  /* 0x0000000000427805 */ /* 0x000fe4000001ff00 */
[----:B------:R-:W-:Y:S01]  /*1750*/  CS2R R68, SRZ ;  /* 0x0000000000447805 */ /* 0x000fe2000001ff00 */
[----:B------:R-:W-:Y:S01]  /*1760*/  IMAD.MOV.U32 R70, RZ, RZ, RZ ;  /* 0x000000ffff467224 */ /* 0x000fe200078e00ff */
[----:B------:R-:W-:Y:S01]  /*1770*/  CS2R R74, SRZ ;  /* 0x00000000004a7805 */ /* 0x000fe2000001ff00 */
[----:B------:R-:W-:Y:S01]  /*1780*/  IMAD.MOV.U32 R72, RZ, RZ, RZ ;  /* 0x000000ffff487224 */ /* 0x000fe200078e00ff */
[----:B------:R-:W-:Y:S02]  /*1790*/  CS2R R76, SRZ ;  /* 0x00000000004c7805 */ /* 0x000fe4000001ff00 */
[----:B------:R-:W-:Y:S01]  /*17a0*/  CS2R R78, SRZ ;  /* 0x00000000004e7805 */ /* 0x000fe2000001ff00 */
[----:B------:R-:W-:Y:S01]  /*17b0*/  IMAD.MOV.U32 R80, RZ, RZ, RZ ;  /* 0x000000ffff507224 */ /* 0x000fe200078e00ff */
[----:B----4-:R-:W-:Y:S01]  /*17c0*/  CS2R R24, SRZ ;  /* 0x0000000000187805 */ /* 0x010fe2000001ff00 */
[----:B------:R-:W-:Y:S01]  /*17d0*/  IMAD.U32 R14, RZ, RZ, UR4 ;  /* 0x00000004ff0e7e24 */ /* 0x000fe2000f8e00ff */
[----:B------:R-:W-:-:S02]  /*17e0*/  CS2R R26, SRZ ;  /* 0x00000000001a7805 */ /* 0x000fc4000001ff00 */
[----:B------:R-:W-:Y:S02]  /*17f0*/  CS2R R28, SRZ ;  /* 0x00000000001c7805 */ /* 0x000fe4000001ff00 */
[----:B------:R-:W-:Y:S02]  /*1800*/  CS2R R30, SRZ ;  /* 0x00000000001e7805 */ /* 0x000fe4000001ff00 */
[----:B------:R-:W-:Y:S02]  /*1810*/  CS2R R32, SRZ ;  /* 0x0000000000207805 */ /* 0x000fe4000001ff00 */
[----:B-1----:R-:W-:Y:S02]  /*1820*/  ISETP.GE.AND P0, PT, R9, 0x1, PT ;  /* 0x000000010900780c */ /* 0x002fe40003f06270 */
[----:B------:R-:W-:Y:S02]  /*1830*/  CS2R R34, SRZ ;  /* 0x0000000000227805 */ /* 0x000fe4000001ff00 */
[----:B---3--:R-:W-:-:S02]  /*1840*/  R2UR UR8, R8 ;  /* 0x00000000080872ca */ /* 0x008fc400000e0000 */
        /* <DEDUP_REMOVED lines=8> */
[----:B------:R-:W-:Y:S02]  /*18d0*/  CS2R R52, SRZ ;  /* 0x0000000000347805 */ /* 0x000fe4000001ff00 */
[----:B------:R-:W-:Y:S01]  /*18e0*/  CS2R R54, SRZ ;  /* 0x0000000000367805 */ /* 0x000fe2000001ff00 */
[----:B------:R-:W-:-:S04]  /*18f0*/  ULEA.HI UR10, UR8, UR8, URZ, 0x1 ;  /* 0x00000008080a7291 */ /* 0x000fc8000f8f083f */
[----:B------:R-:W-:Y:S02]  /*1900*/  ULOP3.LUT UR11, UR10, 0x1ffffe, URZ, 0xc0, !UPT ;  /* 0x001ffffe0a0b7892 */ /* 0x000fe4000f8ec03f */
[----:B0-----:R-:W-:Y:S02]  /*1910*/  ULEA UR10, UR13, UR12, 0x18 ;  /* 0x0000000c0d0a7291 */ /* 0x001fe4000f8ec03f */
[----:B------:R-:W-:-:S03]  /*1920*/  UIADD3 UR11, UR8, -UR11, URZ ;  /* 0x8000000b080b7290 */ /* 0x000fc6000fffe03f */
[----:B------:R-:W-:Y:S01]  /*1930*/  UMOV UR8, URZ ;  /* 0x0000003f00087c82 */ /* 0x000fe20008000000 */
[----:B------:R-:W-:-:S04]  /*1940*/  ULEA UR11, UR11, UR10, 0xb ;  /* 0x0000000a0b0b7291 */ /* 0x000fc8000f8e583f */
[----:B------:R-:W-:-:S04]  /*1950*/  UIADD3 UR11, UR11, 0x300, URZ ;  /* 0x000003000b0b7890 */ /* 0x000fc8000fffe03f */
[----:B------:R-:W-:-:S04]  /*1960*/  USHF.R.U32.HI UR11, URZ, 0x4, UR11 ;  /* 0x000000043f0b7899 */ /* 0x000fc8000801160b */
[----:B------:R-:W-:Y:S01]  /*1970*/  ULOP3.LUT UR11, UR11, 0x3fff, URZ, 0xc0, !UPT ;  /* 0x00003fff0b0b7892 */ /* 0x000fe2000f8ec03f */
[----:B------:R-:W-:Y:S11]  /*1980*/  @!P0 BRA `(.L_x_18) ;  /* 0x0000000400608947 */ /* 0x000ff60003800000 */
[----:B------:R-:W-:-:S13]  /*1990*/  ISETP.NE.AND P1, PT, R81, 0x3, PT ;  /* 0x000000035100780c */ /* 0x000fda0003f25270 */
[----:B------:R-:W-:Y:S05]  /*19a0*/  @!P1 BRA `(.L_x_19) ;  /* 0x0000000000049947 */ /* 0x000fea0003800000 */
[----:B------:R-:W-:Y:S01]  /*19b0*/  BPT.TRAP 0x1 ;  /* 0x000000040000795c */ /* 0x000fe20000300000 */
.L_x_19:
[----:B------:R-:W-:Y:S01]  /*19c0*/  ULEA UR6, UR5, UR10, 0x3 ;  /* 0x0000000a05067291 */ /* 0x000fe2000f8e183f */
[----:B------:R-:W-:-:S05]  /*19d0*/  IMAD.U32 R8, RZ, RZ, UR4 ;  /* 0x00000004ff087e24 */ /* 0x000fca000f8e00ff */
[----:B------:R-:W-:-:S04]  /*19e0*/  SHF.L.U32 R8, R8, 0x1f, RZ ;  /* 0x0000001f08087819 */ /* 0x000fc800000006ff */
[----:B------:R0:W1:Y:S01]  /*19f0*/  SYNCS.PHASECHK.TRANS64.TRYWAIT P0, [UR6], R8 ;  /* 0x00000008ff0075a7 */ /* 0x0000620008000146 */
[----:B------:R-:W-:Y:S05]  /*1a00*/  @!P1 BRA `(.L_x_20) ;  /* 0x0000000000049947 */ /* 0x000fea0003800000 */
[----:B------:R-:W-:Y:S01]  /*1a10*/  BPT.TRAP 0x1 ;  /* 0x000000040000795c */ /* 0x000fe20000300000 */
.L_x_20:
[----:B-1----:R-:W-:Y:S05]  /*1a20*/  @P0 BRA `(.L_x_21) ;  /* 0x0000000000080947 */ /* 0x002fea0003800000 */
[----:B------:R-:W1:Y:S02]  /*1a30*/  SYNCS.PHASECHK.TRANS64.TRYWAIT P0, [UR6], R8 ;  /* 0x00000008ff0075a7 */ /* 0x000e640008000146 */
[----:B-1----:R-:W-:Y:S05]  /*1a40*/  @!P0 BRA `(.L_x_22) ;  /* 0x0000006400bc8947 */ /* 0x002fea0003800000 */
.L_x_21:
[----:B------:R-:W-:Y:S01]  /*1a50*/  UIADD3 UR6, UR10, 0x25300, URZ ;  /* 0x000253000a067890 */ /* 0x000fe2000fffe03f */
[----:B------:R-:W-:Y:S01]  /*1a60*/  WARPGROUP.ARRIVE ;  /* 0x00000000000079c5 */ /* 0x000fe20000000000 */
[----:B------:R-:W-:Y:S01]  /*1a70*/  ULDC UR7, c[0x0][0x50c] ;  /* 0x0001430000077ab9 */ /* 0x000fe20000000800 */
[----:B------:R-:W-:Y:S01]  /*1a80*/  ULOP3.LUT UR12, UR11, 0x10000, URZ, 0xfc, !UPT ;  /* 0x000100000b0c7892 */ /* 0x000fe2000f8efc3f */
[----:B------:R-:W-:Y:S01]  /*1a90*/  CS2R R16, SRZ ;  /* 0x0000000000107805 */ /* 0x000fe2000001ff00 */
[----:B------:R-:W-:Y:S01]  /*1aa0*/  UISETP.NE.AND UP0, UPT, UR7, 0x1, UPT ;  /* 0x000000010700788c */ /* 0x000fe2000bf05270 */
[----:B------:R-:W-:Y:S01]  /*1ab0*/  IMAD.MOV.U32 R13, RZ, RZ, RZ ;  /* 0x000000ffff0d7224 */ /* 0x000fe200078e00ff */
[----:B------:R-:W-:Y:S01]  /*1ac0*/  USHF.R.U32.HI UR6, URZ, 0x4, UR6 ;  /* 0x000000043f067899 */ /* 0x000fe20008011606 */
[----:B------:R-:W-:Y:S01]  /*1ad0*/  CS2R R18, SRZ ;  /* 0x0000000000127805 */ /* 0x000fe2000001ff00 */
[----:B------:R-:W-:Y:S01]  /*1ae0*/  USEL UR7, URZ, 0x1, UP0 ;  /* 0x000000013f077887 */ /* 0x000fe20008000000 */
[----:B------:R-:W-:Y:S01]  /*1af0*/  CS2R R20, SRZ ;  /* 0x0000000000147805 */ /* 0x000fe2000001ff00 */
[----:B------:R-:W-:Y:S01]  /*1b00*/  ULOP3.LUT UR6, UR6, 0x3fff, URZ, 0xc0, !UPT ;  /* 0x00003fff06067892 */ /* 0x000fe2000f8ec03f */
[----:B------:R-:W-:Y:S01]  /*1b10*/  CS2R R22, SRZ ;  /* 0x0000000000167805 */ /* 0x000fe2000001ff00 */
[----:B------:R-:W-:Y:S01]  /*1b20*/  ULEA UR12, UR5, UR12, 0x8 ;  /* 0x0000000c050c7291 */ /* 0x000fe2000f8e403f */
[----:B------:R-:W-:Y:S01]  /*1b30*/  CS2R R56, SRZ ;  /* 0x0000000000387805 */ /* 0x000fe2000001ff00 */
[----:B------:R-:W-:Y:S01]  /*1b40*/  ULOP3.LUT UR6, UR6, 0x10000, URZ, 0xfc, !UPT ;  /* 0x0001000006067892 */ /* 0x000fe2000f8efc3f */
[----:B------:R-:W-:Y:S01]  /*1b50*/  ISETP.NE.AND P0, PT, RZ, UR7, PT ;  /* 0x00000007ff007c0c */ /* 0x000fe2000bf05270 */
[----:B------:R-:W-:Y:S01]  /*1b60*/  UMOV UR13, 0xc0000010 ;  /* 0xc0000010000d7882 */ /* 0x000fe20000000000 */
[----:B------:R-:W-:Y:S01]  /*1b70*/  UMOV UR15, 0xc0000010 ;  /* 0xc0000010000f7882 */ /* 0x000fe20000000000 */
[----:B------:R-:W-:Y:S01]  /*1b80*/  ULEA UR14, UR5, UR6, 0x7 ;  /* 0x00000006050e7291 */ /* 0x000fe2000f8e383f */
[----:B------:R-:W-:-:S02]  /*1b90*/  CS2R R58, SRZ ;  /* 0x00000000003a7805 */ /* 0x000fc4000001ff00 */
[----:B------:R-:W-:Y:S01]  /*1ba0*/  CS2R R60, SRZ ;  /* 0x00000000003c7805 */ /* 0x000fe2000001ff00 */
[----:B------:R-:W-:Y:S01]  /*1bb0*/  UMOV UR6, 0x1 ;  /* 0x0000000100067882 */ /* 0x000fe20000000000 */
[----:B------:R-:W-:Y:S02]  /*1bc0*/  CS2R R62, SRZ ;  /* 0x00000000003e7805 */ /* 0x000fe4000001ff00 */
[----:B------:R-:W-:Y:S02]  /*1bd0*/  CS2R R64, SRZ ;  /* 0x0000000000407805 */ /* 0x000fe4000001ff00 */
[----:B------:R-:W-:Y:S02]  /*1be0*/  CS2R R66, SRZ ;  /* 0x0000000000427805 */ /* 0x000fe4000001ff00 */
[----:B------:R-:W-:Y:S01]  /*1bf0*/  CS2R R68, SRZ ;  /* 0x0000000000447805 */ /* 0x000fe2000001ff00 */
[----:B------:R-:W-:Y:S01]  /*1c00*/  IMAD.MOV.U32 R70, RZ, RZ, RZ ;  /* 0x000000ffff467224 */ /* 0x000fe200078e00ff */
[----:B------:R-:W-:Y:S01]  /*1c10*/  QGMMA.64x64x32.F32.E4M3.E4M3 R24, gdesc[UR12], RZ, !UPT, gsb0 ;  /* 0x00e000000c1879f3 */ /* 0x000fe2000c0008ff */
[----:B------:R-:W-:Y:S01]  /*1c20*/  IMAD.MOV.U32 R72, RZ, RZ, RZ ;  /* 0x000000ffff487224 */ /* 0x000fe200078e00ff */
[----:B------:R-:W-:-:S02]  /*1c30*/  CS2R R74, SRZ ;  /* 0x00000000004a7805 */ /* 0x000fc4000001ff00 */
[----:B------:R-:W-:Y:S02]  /*1c40*/  CS2R R76, SRZ ;  /* 0x00000000004c7805 */ /* 0x000fe4000001ff00 */
[----:B------:R-:W-:Y:S01]  /*1c50*/  CS2R R78, SRZ ;  /* 0x00000000004e7805 */ /* 0x000fe2000001ff00 */
[----:B------:R-:W-:Y:S01]  /*1c60*/  IMAD.MOV.U32 R80, RZ, RZ, RZ ;  /* 0x000000ffff507224 */ /* 0x000fe200078e00ff */
[----:B------:R-:W-:Y:S06]  /*1c70*/  @!P0 BRA `(.L_x_23) ;  /* 0x0000000000888947 */ /* 0x000fec0003800000 */
[----:B------:R-:W-:Y:S02]  /*1c80*/  WARPGROUP.DEPBAR.LE gsb0, 0x0 ;  /* 0x00008000000079c5 */ /* 0x000fe40000010000 */
[----:B------:R-:W-:-:S01]  /*1c90*/  FADD R79, RZ, R24 ;  /* 0x00000018ff4f7221 */ /* 0x000fc20000000000 */
[----:B------:R-:W-:Y:S01]  /*1ca0*/  FADD R80, RZ, R25 ;  /* 0x00000019ff507221 */ /* 0x000fe20000000000 */
        /* <DEDUP_REMOVED lines=30> */
[----:B------:R-:W-:-:S06]  /*1e90*/  UMOV UR6, URZ ;  /* 0x0000003f00067c82 */ /* 0x000fcc0008000000 */
.L_x_23:
[----:B------:R-:W-:-:S04]  /*1ea0*/  UIADD3 UR16, UR5, 0x1, URZ ;  /* 0x0000000105107890 */ /* 0x000fc8000fffe03f */
[----:B------:R-:W-:-:S04]  /*1eb0*/  UISETP.NE.AND UP0, UPT, UR16, 0x25, UPT ;  /* 0x000000251000788c */ /* 0x000fc8000bf05270 */
[----:B------:R-:W-:Y:S02]  /*1ec0*/  USEL UR8, URZ, 0x1, UP0 ;  /* 0x000000013f087887 */ /* 0x000fe40008000000 */
[----:B------:R-:W-:Y:S02]  /*1ed0*/  USEL UR16, UR16, URZ, UP0 ;  /* 0x0000003f10107287 */ /* 0x000fe40008000000 */
[----:B------:R-:W-:-:S06]  /*1ee0*/  ULOP3.LUT UR8, UR4, UR8, URZ, 0x3c, !UPT ;  /* 0x0000000804087292 */ /* 0x000fcc000f8e3c3f */
[----:B------:R-:W-:Y:S01]  /*1ef0*/  IMAD.U32 R14, RZ, RZ, UR8 ;  /* 0x00000008ff0e7e24 */ /* 0x000fe2000f8e00ff */
[----:B------:R-:W-:-:S06]  /*1f00*/  UMOV UR8, 0x1 ;  /* 0x0000000100087882 */ /* 0x000fcc0000000000 */
.L_x_18:
[----:B------:R-:W-:-:S04]  /*1f10*/  UISETP.LT.AND UP0, UPT, UR9, 0x1, UPT ;  /* 0x000000010900788c */ /* 0x000fc8000bf01270 */
[----:B------:R-:W-:-:S04]  /*1f20*/  USEL UR12, UR9, 0x1, UP0 ;  /* 0x00000001090c7887 */ /* 0x000fc80008000000 */
[----:B------:R-:W-:-:S04]  /*1f30*/  UIADD3 UR12, UR9, -UR12, URZ ;  /* 0x8000000c090c7290 */ /* 0x000fc8000fffe03f */
[----:B------:R-:W-:-:S06]  /*1f40*/  UISETP.GE.AND UP0, UPT, UR12, 0x1, UPT ;  /* 0x000000010c00788c */ /* 0x000fcc000bf06270 */
[----:B------:R-:W-:-:S13]  /*1f50*/  PLOP3.LUT P0, PT, PT, PT, UP0, 0x80, 0x0 ;  /* 0x000000000000781c */ /* 0x000fda0003f0f008 */
[----:B------:R-:W-:Y:S05]  /*1f60*/  @!P0 BRA `(.L_x_24) ;  /* 0x0000000400748947 */ /* 0x000fea0003800000 */
[----:B01----:R-:W-:Y:S01]  /*1f70*/  IMAD.U32 R8, RZ, RZ, UR12 ;  /* 0x0000000cff087e24 */ /* 0x003fe2000f8e00ff */
[----:B------:R-:W-:Y:S01]  /*1f80*/  ULDC UR17, c[0x0][0x50c] ;  /* 0x0001430000117ab9 */ /* 0x000fe20000000800 */
[----:B------:R-:W-:-:S07]  /*1f90*/  IMAD.U32 R9, RZ, RZ, UR5 ;  /* 0x00000005ff097e24 */ /* 0x000fce000f8e00ff */
.L_x_32:
[----:B------:R-:W-:-:S13]  /*1fa0*/  ISETP.NE.AND P1, PT, R81, 0x3, PT ;  /* 0x000000035100780c */ /* 0x000fda0003f25270 */
[----:B------:R-:W-:Y:S05]  /*1fb0*/  @!P1 BRA `(.L_x_25) ;  /* 0x0000000000049947 */ /* 0x000fea0003800000 */
[----:B------:R-:W-:Y:S01]  /*1fc0*/  BPT.TRAP 0x1 ;  /* 0x000000040000795c */ /* 0x000fe20000300000 */
.L_x_25:
[----:B------:R-:W0:Y:S01]  /*1fd0*/  S2UR UR12, SR_CgaCtaId ;  /* 0x00000000000c79c3 */ /* 0x000e220000008800 */
[----:B------:R-:W-:Y:S01]  /*1fe0*/  UMOV UR10, 0x400 ;  /* 0x00000400000a7882 */ /* 0x000fe20000000000 */
[----:B------:R-:W-:Y:S01]  /*1ff0*/  SHF.L.U32 R10, R14, 0x1f, RZ ;  /* 0x0000001f0e0a7819 */ /* 0x000fe200000006ff */
[----:B0-----:R-:W-:-:S04]  /*2000*/  ULEA UR10, UR12, UR10, 0x18 ;  /* 0x0000000a0c0a7291 */ /* 0x001fc8000f8ec03f */
[----:B------:R-:W-:-:S09]  /*2010*/  ULEA UR12, UR16, UR10, 0x3 ;  /* 0x0000000a100c7291 */ /* 0x000fd2000f8e183f */
[----:B------:R0:W1:Y:S01]  /*2020*/  SYNCS.PHASECHK.TRANS64.TRYWAIT P0, [UR12], R10 ;  /* 0x0000000aff0075a7 */ /* 0x000062000800014c */
[----:B------:R-:W-:Y:S05]  /*2030*/  @!P1 BRA `(.L_x_26) ;  /* 0x0000000000049947 */ /* 0x000fea0003800000 */
[----:B------:R-:W-:Y:S01]  /*2040*/  BPT.TRAP 0x1 ;  /* 0x000000040000795c */ /* 0x000fe20000300000 */
.L_x_26:
[----:B-1----:R-:W-:Y:S05]  /*2050*/  @P0 BRA `(.L_x_27) ;  /* 0x0000000000080947 */ /* 0x002fea0003800000 */
[----:B------:R-:W1:Y:S02]  /*2060*/  SYNCS.PHASECHK.TRANS64.TRYWAIT P0, [UR12], R10 ;  /* 0x0000000aff0075a7 */ /* 0x000e64000800014c */
[----:B-1----:R-:W-:Y:S05]  /*2070*/  @!P0 BRA `(.L_x_28) ;  /* 0x0000006000488947 */ /* 0x002fea0003800000 */
.L_x_27:
[----:B------:R-:W-:Y:S01]  /*2080*/  UIADD3 UR12, UR10, 0x25300, URZ ;  /* 0x000253000a0c7890 */ /* 0x000fe2000fffe03f */
[----:B------:R-:W-:Y:S01]  /*2090*/  WARPGROUP.ARRIVE ;  /* 0x00000000000079c5 */ /* 0x000fe20000000000 */
[----:B------:R-:W-:Y:S02]  /*20a0*/  UISETP.NE.AND UP0, UPT, UR7, URZ, UPT ;  /* 0x0000003f0700728c */ /* 0x000fe4000bf05270 */
[----:B------:R-:W-:Y:S02]  /*20b0*/  USHF.R.U32.HI UR12, URZ, 0x4, UR12 ;  /* 0x000000043f0c7899 */ /* 0x000fe4000801160c */
[----:B------:R-:W-:Y:S02]  /*20c0*/  USEL UR8, UR8, URZ, !UP0 ;  /* 0x0000003f08087287 */ /* 0x000fe4000c000000 */
[----:B------:R-:W-:Y:S02]  /*20d0*/  ULOP3.LUT UR7, UR12, 0x3fff, URZ, 0xc0, !UPT ;  /* 0x00003fff0c077892 */ /* 0x000fe4000f8ec03f */
[----:B------:R-:W-:-:S02]  /*20e0*/  ULOP3.LUT UR12, UR11, 0x10000, URZ, 0xfc, !UPT ;  /* 0x000100000b0c7892 */ /* 0x000fc4000f8efc3f */
[----:B------:R-:W-:Y:S02]  /*20f0*/  ULOP3.LUT UR7, UR7, 0x10000, URZ, 0xfc, !UPT ;  /* 0x0001000007077892 */ /* 0x000fe4000f8efc3f */
[----:B------:R-:W-:Y:S02]  /*2100*/  UISETP.NE.U32.AND UP0, UPT, UR8, URZ, UPT ;  /* 0x0000003f0800728c */ /* 0x000fe4000bf05070 */
[----:B------:R-:W-:Y:S02]  /*2110*/  ULEA UR12, UR16, UR12, 0x8 ;  /* 0x0000000c100c7291 */ /* 0x000fe4000f8e403f */
[----:B------:R-:W-:Y:S01]  /*2120*/  ULEA UR14, UR16, UR7, 0x7 ;  /* 0x00000007100e7291 */ /* 0x000fe2000f8e383f */
[----:B------:R-:W-:Y:S01]  /*2130*/  UMOV UR13, 0xc0000010 ;  /* 0xc0000010000d7882 */ /* 0x000fe20000000000 */
[----:B------:R-:W-:Y:S01]  /*2140*/  UMOV UR15, 0xc0000010 ;  /* 0xc0000010000f7882 */ /* 0x000fe20000000000 */
[----:B------:R-:W-:-:S06]  /*2150*/  UIADD3 UR6, UR6, 0x1, URZ ;  /* 0x0000000106067890 */ /* 0x000fcc000fffe03f */
[----:B------:R-:W-:Y:S01]  /*2160*/  QGMMA.64x64x32.F32.E4M3.E4M3 R24, gdesc[UR12], R24, UP0, gsb0 ;  /* 0x00e000000c1879f3 */ /* 0x000fe2000b800818 */
[----:B------:R-:W-:-:S04]  /*2170*/  UISETP.NE.AND UP0, UPT, UR6, UR17, UPT ;  /* 0x000000110600728c */ /* 0x000fc8000bf05270 */
[----:B------:R-:W-:-:S06]  /*2180*/  USEL UR7, URZ, 0x1, UP0 ;  /* 0x000000013f077887 */ /* 0x000fcc0008000000 */
[----:B------:R-:W-:Y:S01]  /*2190*/  ISETP.NE.AND P0, PT, RZ, UR7, PT ;  /* 0x00000007ff007c0c */ /* 0x000fe2000bf05270 */
[----:B------:R-:W-:-:S12]  /*21a0*/  WARPGROUP.DEPBAR.LE gsb0, 0x1 ;  /* 0x00008000000079c5 */ /* 0x000fd80000010100 */
[----:B------:R-:W-:Y:S05]  /*21b0*/  @!P0 BRA `(.L_x_29) ;  /* 0x0000000000888947 */ /* 0x000fea0003800000 */
[----:B------:R-:W-:Y:S02]  /*21c0*/  WARPGROUP.DEPBAR.LE gsb0, 0x0 ;  /* 0x00008000000079c5 */ /* 0x000fe40000010000 */
[----:B------:R-:W-:-:S01]  /*21d0*/  FADD R79, R24, R79 ;  /* 0x0000004f184f7221 */ /* 0x000fc20000000000 */
[----:B------:R-:W-:Y:S01]  /*21e0*/  FADD R80, R25, R80 ;  /* 0x0000005019507221 */ /* 0x000fe20000000000 */
        /* <DEDUP_REMOVED lines=30> */
[----:B------:R-:W-:-:S06]  /*23d0*/  UMOV UR6, URZ ;  /* 0x0000003f00067c82 */ /* 0x000fcc0008000000 */
.L_x_29:
[----:B------:R-:W-:Y:S05]  /*23e0*/  @!P1 BRA `(.L_x_30) ;  /* 0x0000000000049947 */ /* 0x000fea0003800000 */
[----:B------:R-:W-:Y:S01]  /*23f0*/  BPT.TRAP 0x1 ;  /* 0x000000040000795c */ /* 0x000fe20000300000 */
.L_x_30:
[----:B------:R-:W-:-:S13]  /*2400*/  ISETP.NE.AND P0, PT, R6, RZ, PT ;  /* 0x000000ff0600720c */ /* 0x000fda0003f05270 */
[----:B01----:R-:W-:-:S05]  /*2410*/  @P0 LEA R10, R9, UR10, 0x3 ;  /* 0x0000000a090a0c11 */ /* 0x003fca000f8e18ff */
[----:B------:R-:W-:-:S05]  /*2420*/  @P0 VIADD R10, R10, 0x128 ;  /* 0x000001280a0a0836 */ /* 0x000fca0000000000 */
[----:B------:R-:W-:-:S04]  /*2430*/  @P0 PRMT R10, R3, 0x654, R10 ;  /* 0x00000654030a0816 */ /* 0x000fc8000000000a */
[----:B------:R0:W-:Y:S01]  /*2440*/  @P0 SYNCS.ARRIVE.TRANS64.RED.A1T0 RZ, [R10+URZ], RZ ;  /* 0x000000ff0aff09a7 */ /* 0x0001e2000810043f */
[----:B------:R-:W-:-:S13]  /*2450*/  ISETP.GT.U32.AND P0, PT, R2, 0x1, PT ;  /* 0x000000010200780c */ /* 0x000fda0003f04070 */
[----:B0-----:R-:W-:Y:S05]  /*2460*/  @P0 BRA `(.L_x_31) ;  /* 0x0000000000040947 */ /* 0x001fea0003800000 */
[----:B------:R-:W-:Y:S01]  /*2470*/  BPT.TRAP 0x1 ;  /* 0x000000040000795c */ /* 0x000fe20000300000 */
.L_x_31:
[----:B------:R-:W-:Y:S01]  /*2480*/  UIADD3 UR16, UR16, 0x1, URZ ;  /* 0x0000000110107890 */ /* 0x000fe2000fffe03f */
[C---:B------:R-:W-:Y:S01]  /*2490*/  ISETP.GT.AND P1, PT, R8.reuse, 0x1, PT ;  /* 0x000000010800780c */ /* 0x040fe20003f24270 */
[----:B------:R-:W-:Y:S02]  /*24a0*/  VIADD R9, R9, 0x1 ;  /* 0x0000000109097836 */ /* 0x000fe40000000000 */
[----:B------:R-:W-:Y:S01]  /*24b0*/  UISETP.NE.AND UP0, UPT, UR16, 0x25, UPT ;  /* 0x000000251000788c */ /* 0x000fe2000bf05270 */
[----:B------:R-:W-:Y:S02]  /*24c0*/  VIADD R8, R8, 0xffffffff ;  /* 0xffffffff08087836 */ /* 0x000fe40000000000 */
[C---:B------:R-:W-:Y:S01]  /*24d0*/  ISETP.NE.AND P0, PT, R9.reuse, 0x25, PT ;  /* 0x000000250900780c */ /* 0x040fe20003f05270 */
[----:B------:R-:W-:Y:S02]  /*24e0*/  USEL UR8, URZ, 0x1, UP0 ;  /* 0x000000013f087887 */ /* 0x000fe40008000000 */
[----:B------:R-:W-:Y:S01]  /*24f0*/  USEL UR16, UR16, URZ, UP0 ;  /* 0x0000003f10107287 */ /* 0x000fe20008000000 */
[----:B------:R-:W-:-:S03]  /*2500*/  SEL R9, R9, RZ, P0 ;  /* 0x000000ff09097207 */ /* 0x000fc60000000000 */
[----:B------:R-:W-:Y:S01]  /*2510*/  LOP3.LUT R14, R14, UR8, RZ, 0x3c, !PT ;  /* 0x000000080e0e7c12 */ /* 0x000fe2000f8e3cff */
[----:B------:R-:W-:Y:S01]  /*2520*/  UMOV UR8, 0x1 ;  /* 0x0000000100087882 */ /* 0x000fe20000000000 */
[----:B------:R-:W-:Y:S06]  /*2530*/  @P1 BRA `(.L_x_32) ;  /* 0xfffffff800981947 */ /* 0x000fec000383ffff */
.L_x_24:
[----:B------:R-:W-:Y:S01]  /*2540*/  UISETP.NE.AND UP0, UPT, UR6, URZ, UPT ;  /* 0x0000003f0600728c */ /* 0x000fe2000bf05270 */
[----:B01----:R-:W0:Y:S03]  /*2550*/  LDC R8, c[0x0][0x28c] ;  /* 0x0000a300ff087b82 */ /* 0x003e260000000800 */
[----:B------:R-:W-:-:S06]  /*2560*/  USEL UR6, URZ, 0x1, !UP0 ;  /* 0x000000013f067887 */ /* 0x000fcc000c000000 */
[----:B------:R-:W-:Y:S02]  /*2570*/  ISETP.NE.AND P0, PT, RZ, UR6, PT ;  /* 0x00000006ff007c0c */ /* 0x000fe4000bf05270 */
[----:B0-----:R-:W-:-:S11]  /*2580*/  ISETP.GE.AND P1, PT, R8, 0x1, PT ;  /* 0x000000010800780c */ /* 0x001fd60003f26270 */
[----:B------:R-:W-:Y:S05]  /*2590*/  @!P0 BRA `(.L_x_33) ;  /* 0x0000000000848947 */ /* 0x000fea0003800000 */
[----:B------:R-:W-:Y:S02]  /*25a0*/  WARPGROUP.DEPBAR.LE gsb0, 0x0 ;  /* 0x00008000000079c5 */ /* 0x000fe40000010000 */
[----:B------:R-:W-:Y:S01]  /*25b0*/  FADD R79, R24, R79 ;  /* 0x0000004f184f7221 */ /* 0x000fe20000000000 */
        /* <DEDUP_REMOVED lines=30> */
[----:B------:R-:W-:-:S07]  /*27a0*/  FADD R16, R16, R55 ;  /* 0x0000003710107221 */ /* 0x000fce0000000000 */
.L_x_33:
[----:B------:R-:W-:Y:S02]  /*27b0*/  WARPGROUP.DEPBAR.LE gsb0, 0x0 ;  /* 0x00008000000079c5 */ /* 0x000fe40000010000 */
[----:B------:R-:W-:Y:S05]  /*27c0*/  @!P1 BRA `(.L_x_34) ;  /* 0x00000000005c9947 */ /* 0x000fea0003800000 */
[----:B------:R-:W-:-:S13]  /*27d0*/  ISETP.NE.AND P0, PT, R81, 0x3, PT ;  /* 0x000000035100780c */ /* 0x000fda0003f05270 */
[----:B------:R-:W-:Y:S05]  /*27e0*/  @!P0 BRA `(.L_x_35) ;  /* 0x0000000000048947 */ /* 0x000fea0003800000 */
[----:B------:R-:W-:Y:S01]  /*27f0*/  BPT.TRAP 0x1 ;  /* 0x000000040000795c */ /* 0x000fe20000300000 */
.L_x_35:
[----:B------:R-:W-:Y:S01]  /*2800*/  ISETP.NE.AND P0, PT, R6, RZ, PT ;  /* 0x000000ff0600720c */ /* 0x000fe20003f05270 */
[----:B------:R-:W-:Y:S01]  /*2810*/  BSSY B0, `(.L_x_36) ;  /* 0x0000010000007945 */ /* 0x000fe20003800000 */
[----:B------:R-:W-:-:S11]  /*2820*/  ISETP.GT.U32.AND P1, PT, R2, 0x1, PT ;  /* 0x000000010200780c */ /* 0x000fd60003f24070 */
[----:B------:R-:W-:Y:S05]  /*2830*/  @!P0 BRA `(.L_x_37) ;  /* 0x0000000000348947 */ /* 0x000fea0003800000 */
[----:B------:R-:W-:-:S04]  /*2840*/  UISETP.LT.AND UP0, UPT, UR9, 0x1, UPT ;  /* 0x000000010900788c */ /* 0x000fc8000bf01270 */
[----:B------:R-:W-:-:S04]  /*2850*/  USEL UR8, UR9, 0x1, UP0 ;  /* 0x0000000109087887 */ /* 0x000fc80008000000 */
[----:B------:R-:W-:-:S04]  /*2860*/  UIADD3 UR8, UR5, UR9, -UR8 ;  /* 0x0000000905087290 */ /* 0x000fc8000fffe808 */
[----:B------:R-:W-:-:S04]  /*2870*/  UIMAD.WIDE.U32 UR6, UR8, -0x45306eb3, URZ ;  /* 0xbacf914d080678a5 */ /* 0x000fc8000f8e003f */
[----:B------:R-:W-:-:S04]  /*2880*/  UIADD3 UR6, UR8, -UR7, URZ ;  /* 0x8000000708067290 */ /* 0x000fc8000fffe03f */
[----:B------:R-:W-:-:S04]  /*2890*/  ULEA.HI UR6, UR6, UR7, URZ, 0x1f ;  /* 0x0000000706067291 */ /* 0x000fc8000f8ff83f */
[----:B------:R-:W-:-:S04]  /*28a0*/  USHF.R.U32.HI UR6, URZ, 0x5, UR6 ;  /* 0x000000053f067899 */ /* 0x000fc80008011606 */
[----:B------:R-:W-:-:S04]  /*28b0*/  UIMAD UR6, UR6, -0x25, UR8 ;  /* 0xffffffdb060678a4 */ /* 0x000fc8000f8e0208 */
[----:B------:R-:W-:-:S04]  /*28c0*/  ULEA UR6, UR6, UR10, 0x3 ;  /* 0x0000000a06067291 */ /* 0x000fc8000f8e183f */
[----:B------:R-:W-:-:S06]  /*28d0*/  UIADD3 UR6, UR6, 0x128, URZ ;  /* 0x0000012806067890 */ /* 0x000fcc000fffe03f */
[----:B------:R-:W-:-:S05]  /*28e0*/  IMAD.U32 R8, RZ, RZ, UR6 ;  /* 0x00000006ff087e24 */ /* 0x000fca000f8e00ff */
[----:B------:R-:W-:-:S04]  /*28f0*/  PRMT R8, R3, 0x654, R8 ;  /* 0x0000065403087816 */ /* 0x000fc80000000008 */
[----:B------:R0:W-:Y:S03]  /*2900*/  SYNCS.ARRIVE.TRANS64.RED.A1T0 RZ, [R8+URZ], RZ ;  /* 0x000000ff08ff79a7 */ /* 0x0001e6000810043f */
.L_x_37:
[----:B------:R-:W-:Y:S05]  /*2910*/  BSYNC B0 ;  /* 0x0000000000007941 */ /* 0x000fea0003800000 */
.L_x_36:
[----:B------:R-:W-:Y:S05]  /*2920*/  @P1 BRA `(.L_x_34) ;  /* 0x0000000000041947 */ /* 0x000fea0003800000 */
[----:B------:R-:W-:Y:S01]  /*2930*/  BPT.TRAP 0x1 ;  /* 0x000000040000795c */ /* 0x000fe20000300000 */
.L_x_34:
[----:B------:R-:W1:Y:S01]  /*2940*/  LDC R14, c[0x0][0x288] ;  /* 0x0000a200ff0e7b82 */ /* 0x000e620000000800 */
[--C-:B0-----:R-:W-:Y:S01]  /*2950*/  SHF.R.U32.HI R8, RZ, 0x2, R0.reuse ;  /* 0x00000002ff087819 */ /* 0x101fe20000011600 */
[----:B------:R-:W-:Y:S01]  /*2960*/  UIADD3 UR8, UR9, UR5, URZ ;  /* 0x0000000509087290 */ /* 0x000fe2000fffe03f */
[----:B------:R-:W-:Y:S01]  /*2970*/  LOP3.LUT R10, R0, 0x60, RZ, 0xc0, !PT ;  /* 0x00000060000a7812 */ /* 0x000fe200078ec0ff */
[----:B------:R-:W-:Y:S01]  /*2980*/  ULDC UR12, c[0x0][0x284] ;  /* 0x0000a100000c7ab9 */ /* 0x000fe20000000800 */
[----:B------:R-:W-:Y:S01]  /*2990*/  SHF.R.U32.HI R11, RZ, 0x7, R0 ;  /* 0x00000007ff0b7819 */ /* 0x000fe20000011600 */
[----:B------:R-:W-:Y:S01]  /*29a0*/  UISETP.GT.U32.AND UP0, UPT, UR8, 0x24, UPT ;  /* 0x000000240800788c */ /* 0x000fe2000bf04070 */
[----:B------:R-:W-:Y:S01]  /*29b0*/  LOP3.LUT R9, R8, 0x7, RZ, 0xc0, !PT ;  /* 0x0000000708097812 */ /* 0x000fe200078ec0ff */
[----:B------:R-:W-:Y:S01]  /*29c0*/  UIMAD.WIDE.U32 UR6, UR8, -0x45306eb3, URZ ;  /* 0xbacf914d080678a5 */ /* 0x000fe2000f8e003f */
[----:B------:R-:W-:Y:S01]  /*29d0*/  SHF.R.U32.HI R10, RZ, 0x1, R10 ;  /* 0x00000001ff0a7819 */ /* 0x000fe2000001160a */
[----:B------:R-:W-:Y:S01]  /*29e0*/  UISETP.LT.U32.AND UP0, UPT, UR9, 0x25, UP0 ;  /* 0x000000250900788c */ /* 0x000fe20008701070 */
[----:B------:R-:W-:Y:S01]  /*29f0*/  LOP3.LUT R8, R11, 0x1, RZ, 0xc0, !PT ;  /* 0x000000010b087812 */ /* 0x000fe200078ec0ff */
[----:B------:R-:W-:Y:S01]  /*2a00*/  UIADD3 UR5, UR8, -UR7, URZ ;  /* 0x8000000708057290 */ /* 0x000fe2000fffe03f */
[----:B------:R-:W-:Y:S01]  /*2a10*/  IADD3 R25, RZ, -R10, -R9 ;  /* 0x8000000aff197210 */ /* 0x000fe20007ffe809 */
[----:B------:R-:W-:Y:S01]  /*2a20*/  UISETP.GE.U32.AND UP1, UPT, UR9, 0x25, UPT ;  /* 0x000000250900788c */ /* 0x000fe2000bf26070 */
[----:B------:R-:W-:Y:S01]  /*2a30*/  SHF.R.S32.HI R32, RZ, 0x1f, R73 ;  /* 0x0000001fff207819 */ /* 0x000fe20000011449 */
[C---:B------:R-:W-:Y:S01]  /*2a40*/  IMAD.SHL.U32 R24, R8.reuse, 0x40, RZ ;  /* 0x0000004008187824 */ /* 0x040fe200078e00ff */
[----:B------:R-:W-:Y:S01]  /*2a50*/  USEL UR6, URZ, 0x1, !UP0 ;  /* 0x000000013f067887 */ /* 0x000fe2000c000000 */
[----:B------:R-:W-:Y:S01]  /*2a60*/  IMAD R27, R8, -0x40, R25 ;  /* 0xffffffc0081b7824 */ /* 0x000fe200078e0219 */
[----:B------:R-:W-:Y:S01]  /*2a70*/  LOP3.LUT R8, R0, 0x3, RZ, 0xc0, !PT ;  /* 0x0000000300087812 */ /* 0x000fe200078ec0ff */
[----:B------:R-:W-:Y:S01]  /*2a80*/  IMAD.SHL.U32 R25, R15, 0x40, RZ ;  /* 0x000000400f197824 */ /* 0x000fe200078e00ff */
[----:B------:R-:W-:Y:S01]  /*2a90*/  LOP3.LUT R11, R24, 0x40, R9, 0xe2, !PT ;  /* 0x00000040180b7812 */ /* 0x000fe200078ee209 */
[----:B------:R-:W-:Y:S01]  /*2aa0*/  IMAD.SHL.U32 R24, R71, 0x80, RZ ;  /* 0x0000008047187824 */ /* 0x000fe200078e00ff */
[----:B------:R-:W-:Y:S01]  /*2ab0*/  ULEA.HI UR5, UR5, UR7, URZ, 0x1f ;  /* 0x0000000705057291 */ /* 0x000fe2000f8ff83f */
[----:B-1----:R-:W-:Y:S01]  /*2ac0*/  IMAD R28, R8, -0x2, R14 ;  /* 0xfffffffe081c7824 */ /* 0x002fe200078e020e */
[C---:B------:R-:W-:Y:S01]  /*2ad0*/  ISETP.GE.AND P0, PT, R25.reuse, R14, PT ;  /* 0x0000000e1900720c */ /* 0x040fe20003f06270 */
[----:B------:R-:W-:Y:S01]  /*2ae0*/  IMAD.SHL.U32 R14, R0, 0x2, RZ ;  /* 0x00000002000e7824 */ /* 0x000fe200078e00ff */
[----:B------:R-:W-:Y:S01]  /*2af0*/  ULDC.64 UR10, c[0x0][0x5d0] ;  /* 0x00017400000a7ab9 */ /* 0x000fe20000000a00 */
[----:B------:R-:W-:Y:S01]  /*2b00*/  ULOP3.LUT UR4, UR4, UR6, URZ, 0x3c, !UPT ;  /* 0x0000000604047292 */ /* 0x000fe2000f8e3c3f */
[----:B------:R-:W-:Y:S01]  /*2b10*/  ISETP.GE.OR P0, PT, R24, UR12, P0 ;  /* 0x0000000c18007c0c */ /* 0x000fe20008706670 */
[----:B------:R-:W-:Y:S01]  /*2b20*/  IMAD R8, R32, UR10, RZ ;  /* 0x0000000a20087c24 */ /* 0x000fe2000f8e02ff */
[----:B------:R-:W-:Y:S01]  /*2b30*/  LOP3.LUT R14, R25, 0x6, R14, 0xf8, !PT ;  /* 0x00000006190e7812 */ /* 0x000fe200078ef80e */
[----:B------:R-:W-:Y:S01]  /*2b40*/  USHF.R.U32.HI UR5, URZ, 0x5, UR5 ;  /* 0x000000053f057899 */ /* 0x000fe20008011605 */
[----:B------:R-:W-:Y:S01]  /*2b50*/  IMAD.WIDE R30, R71, 0x80, RZ ;  /* 0x00000080471e7825 */ /* 0x000fe200078e02ff */
[----:B------:R-:W-:-:S02]  /*2b60*/  IADD3 R27, -R24, UR12, R27 ;  /* 0x0000000c181b7c10 */ /* 0x000fc4000fffe11b */
[----:B------:R-:W-:Y:S01]  /*2b70*/  SHF.R.S32.HI R15, RZ, 0x1f, R14 ;  /* 0x0000001fff0f7819 */ /* 0x000fe2000001140e */
[C---:B------:R-:W-:Y:S01]  /*2b80*/  IMAD R29, R73.reuse, UR11, R8 ;  /* 0x0000000b491d7c24 */ /* 0x040fe2000f8e0208 */
[----:B------:R-:W-:Y:S01]  /*2b90*/  @UP1 ULOP3.LUT UR4, UR4, 0x1, UR5, 0x78, !UPT ;  /* 0x0000000104041892 */ /* 0x000fe2000f8e7805 */
[----:B------:R-:W-:Y:S01]  /*2ba0*/  LOP3.LUT R33, R30, R11, R10, 0xfe, !PT ;  /* 0x0000000b1e217212 */ /* 0x000fe200078efe0a */
[----:B------:R-:W-:Y:S01]  /*2bb0*/  UIMAD UR5, UR5, -0x25, UR8 ;  /* 0xffffffdb050578a4 */ /* 0x000fe2000f8e0208 */
[----:B------:R-:W-:-:S04]  /*2bc0*/  IMAD.WIDE.U32 R8, R73, UR10, R14 ;  /* 0x0000000a49087c25 */ /* 0x000fc8000f8e000e */
[----:B------:R-:W-:Y:S02]  /*2bd0*/  IMAD.IADD R9, R9, 0x1, R29 ;  /* 0x0000000109097824 */ /* 0x000fe400078e021d */
[----:B------:R-:W-:Y:S02]  /*2be0*/  IMAD.IADD R28, R28, 0x1, -R25 ;  /* 0x000000011c1c7824 */ /* 0x000fe400078e0a19 */
[----:B------:R-:W-:Y:S01]  /*2bf0*/  IMAD.MOV.U32 R26, RZ, RZ, -0x1 ;  /* 0xffffffffff1a7424 */ /* 0x000fe200078e00ff */
[----:B------:R-:W-:Y:S06]  /*2c00*/  @P0 BRA `(.L_x_38) ;  /* 0x0000002400940947 */ /* 0x000fec0003800000 */
[----:B------:R-:W0:Y:S01]  /*2c10*/  LDC.64 R24, c[0x0][0x5c8] ;  /* 0x00017200ff187b82 */ /* 0x000e220000000a00 */
[----:B------:R-:W-:Y:S01]  /*2c20*/  ULDC.64 UR6, c[0x0][0x5c0] ;  /* 0x0001700000067ab9 */ /* 0x000fe20000000a00 */
[----:B------:R-:W-:Y:S01]  /*2c30*/  BSSY B0, `(.L_x_38) ;  /* 0x0000262000007945 */ /* 0x000fe20003800000 */
[-C--:B0-----:R-:W-:Y:S02]  /*2c40*/  IMAD R10, R31, R24.reuse, RZ ;  /* 0x000000181f0a7224 */ /* 0x081fe400078e02ff */
[----:B------:R-:W-:-:S04]  /*2c50*/  IMAD.WIDE.U32 R8, R33, R24, R8 ;  /* 0x0000001821087225 */ /* 0x000fc800078e0008 */
[----:B------:R-:W-:Y:S01]  /*2c60*/  IMAD R11, R33, R25, R10 ;  /* 0x00000019210b7224 */ /* 0x000fe200078e020a */
[----:B------:R-:W-:Y:S02]  /*2c70*/  LEA R10, P0, R24, R8, 0x3 ;  /* 0x00000008180a7211 */ /* 0x000fe400078018ff */
[----:B------:R-:W-:Y:S01]  /*2c80*/  IADD3 R8, P1, R8, UR6, RZ ;  /* 0x0000000608087c10 */ /* 0x000fe2000ff3e0ff */
[----:B------:R-:W-:Y:S01]  /*2c90*/  IMAD.IADD R9, R9, 0x1, R11 ;  /* 0x0000000109097824 */ /* 0x000fe200078e020b */
[----:B------:R-:W-:-:S04]  /*2ca0*/  IADD3 R10, P2, R10, UR6, RZ ;  /* 0x000000060a0a7c10 */ /* 0x000fc8000ff5e0ff */
[----:B------:R-:W-:Y:S02]  /*2cb0*/  LEA.HI.X R11, R24, R9, R25, 0x3, P0 ;  /* 0x00000009180b7211 */ /* 0x000fe400000f1c19 */
[----:B----45:R-:W-:Y:S02]  /*2cc0*/  FSETP.NEU.AND P0, PT, R12, RZ, PT ;  /* 0x000000ff0c00720b */ /* 0x030fe40003f0d000 */
[----:B------:R-:W-:Y:S02]  /*2cd0*/  IADD3.X R9, R9, UR7, RZ, P1, !PT ;  /* 0x0000000709097c10 */ /* 0x000fe40008ffe4ff */
[----:B------:R-:W-:-:S09]  /*2ce0*/  IADD3.X R11, R11, UR7, RZ, P2, !PT ;  /* 0x000000070b0b7c10 */ /* 0x000fd200097fe4ff */
[----:B------:R-:W-:Y:S05]  /*2cf0*/  @!P0 BRA `(.L_x_39) ;  /* 0x0000001c00148947 */ /* 0x000fea0003800000 */
[----:B------:R-:W-:Y:S01]  /*2d00*/  ULDC.64 UR6, c[0x0][0x5b8] ;  /* 0x00016e0000067ab9 */ /* 0x000fe20000000a00 */
[----:B------:R-:W-:Y:S01]  /*2d10*/  ISETP.GE.AND P0, PT, R28, 0x1, PT ;  /* 0x000000011c00780c */ /* 0x000fe20003f06270 */
[----:B------:R-:W-:Y:S01]  /*2d20*/  IMAD R32, R32, UR6, RZ ;  /* 0x0000000620207c24 */ /* 0x000fe2000f8e02ff */
[----:B------:R-:W-:Y:S01]  /*2d30*/  ULDC.64 UR10, c[0x0][0x5a8] ;  /* 0x00016a00000a7ab9 */ /* 0x000fe20000000a00 */
[----:B------:R-:W-:Y:S01]  /*2d40*/  IMAD.WIDE.U32 R24, R73, UR6, R14 ;  /* 0x0000000649187c25 */ /* 0x000fe2000f8e000e */
[----:B------:R-:W-:Y:S01]  /*2d50*/  ISETP.LT.OR P3, PT, R27, 0x1, !P0 ;  /* 0x000000011b00780c */ /* 0x000fe20004761670 */
[----:B------:R-:W-:Y:S02]  /*2d60*/  BSSY B1, `(.L_x_40) ;  /* 0x000000c000017945 */ /* 0x000fe40003800000 */
[----:B------:R-:W-:Y:S01]  /*2d70*/  IMAD R73, R73, UR7, R32 ;  /* 0x0000000749497c24 */ /* 0x000fe2000f8e0220 */
[----:B------:R-:W-:Y:S02]  /*2d80*/  ULDC.64 UR6, c[0x0][0x5b0] ;  /* 0x00016c0000067ab9 */ /* 0x000fe40000000a00 */
[----:B------:R-:W-:-:S02]  /*2d90*/  IMAD R29, R31, UR6, RZ ;  /* 0x000000061f1d7c24 */ /* 0x000fc4000f8e02ff */
[----:B------:R-:W-:Y:S02]  /*2da0*/  IMAD.IADD R25, R25, 0x1, R73 ;  /* 0x0000000119197824 */ /* 0x000fe400078e0249 */
[C---:B------:R-:W-:Y:S02]  /*2db0*/  IMAD R29, R33.reuse, UR7, R29 ;  /* 0x00000007211d7c24 */ /* 0x040fe4000f8e021d */
[----:B------:R-:W-:-:S03]  /*2dc0*/  IMAD.WIDE.U32 R14, R33, UR6, R24 ;  /* 0x00000006210e7c25 */ /* 0x000fc6000f8e0018 */
[----:B------:R-:W-:-:S04]  /*2dd0*/  IADD3 R14, P1, R14, UR10, RZ ;  /* 0x0000000a0e0e7c10 */ /* 0x000fc8000ff3e0ff */
[--C-:B------:R-:W-:Y:S02]  /*2de0*/  IADD3.X R15, R15, UR11, R29.reuse, P1, !PT ;  /* 0x0000000b0f0f7c10 */ /* 0x100fe40008ffe41d */
[----:B------:R-:W-:Y:S01]  /*2df0*/  PRMT R29, RZ, 0x7610, R29 ;  /* 0x00007610ff1d7816 */ /* 0x000fe2000000001d */
[----:B------:R-:W-:Y:S06]  /*2e00*/  @P3 BRA `(.L_x_41) ;  /* 0x0000000000043947 */ /* 0x000fec0003800000 */
[----:B------:R0:W5:Y:S02]  /*2e10*/  LDG.E.U8 R29, desc[UR18][R14.64] ;  /* 0x000000120e1d7981 */ /* 0x000164000c1e1100 */
.L_x_41:
[----:B------:R-:W-:Y:S05]  /*2e20*/  BSYNC B1 ;  /* 0x0000000000017941 */ /* 0x000fea0003800000 */
.L_x_40:
[----:B-----5:R-:W-:Y:S01]  /*2e30*/  LOP3.LUT R29, R29, 0xff, RZ, 0xc0, !PT ;  /* 0x000000ff1d1d7812 */ /* 0x020fe200078ec0ff */
[----:B------:R-:W-:Y:S01]  /*2e40*/  BSSY B1, `(.L_x_42) ;  /* 0x000000c000017945 */ /* 0x000fe20003800000 */
[----:B------:R-:W-:Y:S02]  /*2e50*/  ISETP.GE.AND P1, PT, R28, 0x2, PT ;  /* 0x000000021c00780c */ /* 0x000fe40003f26270 */
[----:B------:R-:W-:Y:S02]  /*2e60*/  F2FP.F16.E4M3.UNPACK_B R29, R29 ;  /* 0x0000001dff1d723e */ /* 0x000fe400020006ff */
[----:B------:R-:W-:-:S03]  /*2e70*/  ISETP.LT.OR P2, PT, R27, 0x1, !P1 ;  /* 0x000000011b00780c */ /* 0x000fc60004f41670 */
[----:B------:R-:W-:-:S05]  /*2e80*/  HADD2.F32 R29, -RZ, R29.H0_H0 ;  /* 0x2000001dff1d7230 */ /* 0x000fca0000004100 */
[----:B------:R-:W-:Y:S01]  /*2e90*/  FMUL R32, R29, R12 ;  /* 0x0000000c1d207220 */ /* 0x000fe20000400000 */
[----:B------:R-:W-:-:S03]  /*2ea0*/  PRMT R29, RZ, 0x7610, R29 ;  /* 0x00007610ff1d7816 */ /* 0x000fc6000000001d */
[----:B--2---:R-:W-:-:S05]  /*2eb0*/  FFMA R32, R79, R7, R32 ;  /* 0x000000074f207223 */ /* 0x004fca0000000020 */
[----:B------:R-:W-:-:S05]  /*2ec0*/  F2FP.SATFINITE.E4M3.F32.PACK_AB_MERGE_C R35, RZ, R32, RZ ;  /* 0x00000020ff23723e */ /* 0x000fca00048070ff */
[----:B------:R1:W-:Y:S01]  /*2ed0*/  @!P3 STG.E.U8 desc[UR18][R8.64], R35 ;  /* 0x000000230800b986 */ /* 0x0003e2000c101112 */
[----:B------:R-:W-:Y:S05]  /*2ee0*/  @P2 BRA `(.L_x_43) ;  /* 0x0000000000042947 */ /* 0x000fea0003800000 */
[----:B------:R2:W5:Y:S02]  /*2ef0*/  LDG.E.U8 R29, desc[UR18][R14.64+0x1] ;  /* 0x000001120e1d7981 */ /* 0x000564000c1e1100 */
.L_x_43:
[----:B------:R-:W-:Y:S05]  /*2f00*/  BSYNC B1 ;  /* 0x0000000000017941 */ /* 0x000fea0003800000 */
.L_x_42:
[----:B-----5:R-:W-:Y:S01]  /*2f10*/  LOP3.LUT R29, R29, 0xff, RZ, 0xc0, !PT ;  /* 0x000000ff1d1d7812 */ /* 0x020fe200078ec0ff */
[----:B------:R-:W-:Y:S01]  /*2f20*/  BSSY B1, `(.L_x_44) ;  /* 0x0000012000017945 */ /* 0x000fe20003800000 */
[----:B------:R-:W-:Y:S02]  /*2f30*/  IADD3 R33, P3, R33, 0x8, RZ ;  /* 0x0000000821217810 */ /* 0x000fe40007f7e0ff */
[----:B------:R-:W-:Y:S02]  /*2f40*/  F2FP.F16.E4M3.UNPACK_B R29, R29 ;  /* 0x0000001dff1d723e */ /* 0x000fe400020006ff */
[----:B------:R-:W-:Y:S01]  /*2f50*/  ISETP.LT.OR P0, PT, R27, 0x9, !P0 ;  /* 0x000000091b00780c */ /* 0x000fe20004701670 */
[----:B------:R-:W-:Y:S02]  /*2f60*/  IMAD.X R30, RZ, RZ, R31, P3 ;  /* 0x000000ffff1e7224 */ /* 0x000fe400018e061f */
[----:B------:R-:W-:Y:S02]  /*2f70*/  HADD2.F32 R29, -RZ, R29.H0_H0 ;  /* 0x2000001dff1d7230 */ /* 0x000fe40000004100 */
[----:B------:R-:W-:-:S02]  /*2f80*/  IMAD R30, R30, UR6, RZ ;  /* 0x000000061e1e7c24 */ /* 0x000fc4000f8e02ff */
[----:B------:R-:W-:-:S04]  /*2f90*/  IMAD.WIDE.U32 R24, R33, UR6, R24 ;  /* 0x0000000621187c25 */ /* 0x000fc8000f8e0018 */
[----:B------:R-:W-:Y:S01]  /*2fa0*/  FMUL R29, R29, R12 ;  /* 0x0000000c1d1d7220 */ /* 0x000fe20000400000 */
[----:B------:R-:W-:-:S03]  /*2fb0*/  IMAD R33, R33, UR7, R30 ;  /* 0x0000000721217c24 */ /* 0x000fc6000f8e021e */
[----:B------:R-:W-:Y:S01]  /*2fc0*/  FFMA R29, R80, R7, R29 ;  /* 0x00000007501d7223 */ /* 0x000fe2000000001d */
[----:B------:R-:W-:-:S04]  /*2fd0*/  IADD3 R24, P3, R24, UR10, RZ ;  /* 0x0000000a18187c10 */ /* 0x000fc8000ff7e0ff */
[----:B------:R-:W-:Y:S02]  /*2fe0*/  F2FP.SATFINITE.E4M3.F32.PACK_AB_MERGE_C R31, RZ, R29, RZ ;  /* 0x0000001dff1f723e */ /* 0x000fe400048070ff */
[----:B------:R-:W-:Y:S02]  /*2ff0*/  IADD3.X R25, R25, UR11, R33, P3, !PT ;  /* 0x0000000b19197c10 */ /* 0x000fe40009ffe421 */
[----:B------:R-:W-:Y:S01]  /*3000*/  PRMT R29, RZ, 0x7610, R29 ;  /* 0x00007610ff1d7816 */ /* 0x000fe2000000001d */
[----:B------:R3:W-:Y:S01]  /*3010*/  @!P2 STG.E.U8 desc[UR18][R8.64+0x1], R31 ;  /* 0x0000011f0800a986 */ /* 0x0007e2000c101112 */
[----:B------:R-:W-:Y:S05]  /*3020*/  @P0 BRA `(.L_x_45) ;  /* 0x0000000000040947 */ /* 0x000fea0003800000 */
[----:B------:R4:W5:Y:S02]  /*3030*/  LDG.E.U8 R29, desc[UR18][R24.64] ;  /* 0x00000012181d7981 */ /* 0x000964000c1e1100 */
.L_x_45:
[----:B------:R-:W-:Y:S05]  /*3040*/  BSYNC B1 ;  /* 0x0000000000017941 */ /* 0x000fea0003800000 */
.L_x_44:
[----:B-----5:R-:W-:Y:S01]  /*3050*/  LOP3.LUT R29, R29, 0xff, RZ, 0xc0, !PT ;  /* 0x000000ff1d1d7812 */ /* 0x020fe200078ec0ff */
[----:B------:R-:W-:Y:S01]  /*3060*/  BSSY B1, `(.L_x_46) ;  /* 0x000000b000017945 */ /* 0x000fe20003800000 */
[----:B------:R-:W-:Y:S02]  /*3070*/  ISETP.LT.OR P1, PT, R27, 0x9, !P1 ;  /* 0x000000091b00780c */ /* 0x000fe40004f21670 */
[----:B------:R-:W-:-:S05]  /*3080*/  F2FP.F16.E4M3.UNPACK_B R29, R29 ;  /* 0x0000001dff1d723e */ /* 0x000fca00020006ff */
[----:B------:R-:W-:-:S05]  /*3090*/  HADD2.F32 R29, -RZ, R29.H0_H0 ;  /* 0x2000001dff1d7230 */ /* 0x000fca0000004100 */
[----:B------:R-:W-:Y:S01]  /*30a0*/  FMUL R30, R29, R12 ;  /* 0x0000000c1d1e7220 */ /* 0x000fe20000400000 */
[----:B------:R-:W-:-:S03]  /*30b0*/  PRMT R29, RZ, 0x7610, R29 ;  /* 0x00007610ff1d7816 */ /* 0x000fc6000000001d */
[----:B------:R-:W-:-:S05]  /*30c0*/  FFMA R30, R77, R7, R30 ;  /* 0x000000074d1e7223 */ /* 0x000fca000000001e */
[----:B---3--:R-:W-:-:S05]  /*30d0*/  F2FP.SATFINITE.E4M3.F32.PACK_AB_MERGE_C R31, RZ, R30, RZ ;  /* 0x0000001eff1f723e */ /* 0x008fca00048070ff */
[----:B------:R3:W-:Y:S01]  /*30e0*/  @!P0 STG.E.U8 desc[UR18][R10.64], R31 ;  /* 0x0000001f0a008986 */ /* 0x0007e2000c101112 */
[----:B------:R-:W-:Y:S05]  /*30f0*/  @P1 BRA `(.L_x_47) ;  /* 0x0000000000041947 */ /* 0x000fea0003800000 */
[----:B------:R0:W5:Y:S02]  /*3100*/  LDG.E.U8 R29, desc[UR18][R24.64+0x1] ;  /* 0x00000112181d7981 */ /* 0x000164000c1e1100 */
.L_x_47:
[----:B------:R-:W-:Y:S05]  /*3110*/  BSYNC B1 ;  /* 0x0000000000017941 */ /* 0x000fea0003800000 */
.L_x_46:
[----:B-----5:R-:W-:Y:S01]  /*3120*/  LOP3.LUT R29, R29, 0xff, RZ, 0xc0, !PT ;  /* 0x000000ff1d1d7812 */ /* 0x020fe200078ec0ff */
[----:B------:R-:W-:Y:S01]  /*3130*/  BSSY B1, `(.L_x_48) ;  /* 0x000000c000017945 */ /* 0x000fe20003800000 */
[----:B------:R-:W-:Y:S02]  /*3140*/  ISETP.GE.AND P0, PT, R28, 0x9, PT ;  /* 0x000000091c00780c */ /* 0x000fe40003f06270 */
[----:B------:R-:W-:Y:S02]  /*3150*/  F2FP.F16.E4M3.UNPACK_B R29, R29 ;  /* 0x0000001dff1d723e */ /* 0x000fe400020006ff */
[----:B------:R-:W-:-:S03]  /*3160*/  ISETP.LT.OR P2, PT, R27, 0x1, !P0 ;  /* 0x000000011b00780c */ /* 0x000fc60004741670 */
[----:B------:R-:W-:-:S05]  /*3170*/  HADD2.F32 R29, -RZ, R29.H0_H0 ;  /* 0x2000001dff1d7230 */ /* 0x000fca0000004100 */
[----:B------:R-:W-:-:S04]  /*3180*/  FMUL R29, R29, R12 ;  /* 0x0000000c1d1d7220 */ /* 0x000fc80000400000 */
[----:B------:R-:W-:-:S05]  /*3190*/  FFMA R29, R78, R7, R29 ;  /* 0x000000074e1d7223 */ /* 0x000fca000000001d */
[----:B---3--:R-:W-:Y:S02]  /*31a0*/  F2FP.SATFINITE.E4M3.F32.PACK_AB_MERGE_C R31, RZ, R29, RZ ;  /* 0x0000001dff1f723e */ /* 0x008fe400048070ff */
[----:B------:R-:W-:-:S03]  /*31b0*/  PRMT R29, RZ, 0x7610, R29 ;  /* 0x00007610ff1d7816 */ /* 0x000fc6000000001d */
[----:B------:R3:W-:Y:S01]  /*31c0*/  @!P1 STG.E.U8 desc[UR18][R10.64+0x1], R31 ;  /* 0x0000011f0a009986 */ /* 0x0007e2000c101112 */
[----:B------:R-:W-:Y:S05]  /*31d0*/  @P2 BRA `(.L_x_49) ;  /* 0x0000000000042947 */ /* 0x000fea0003800000 */
[----:B------:R0:W5:Y:S02]  /*31e0*/  LDG.E.U8 R29, desc[UR18][R14.64+0x8] ;  /* 0x000008120e1d7981 */ /* 0x000164000c1e1100 */
.L_x_49:
[----:B------:R-:W-:Y:S05]  /*31f0*/  BSYNC B1 ;  /* 0x0000000000017941 */ /* 0x000fea0003800000 */
.L_x_48:
        /* <DEDUP_REMOVED lines=13> */
.L_x_51:
[----:B------:R-:W-:Y:S05]  /*32d0*/  BSYNC B1 ;  /* 0x0000000000017941 */ /* 0x000fea0003800000 */
.L_x_50:
[----:B-----5:R-:W-:Y:S01]  /*32e0*/  LOP3.LUT R29, R29, 0xff, RZ, 0xc0, !PT ;  /* 0x000000ff1d1d7812 */ /* 0x020fe200078ec0ff */
[----:B------:R-:W-:Y:S01]  /*32f0*/  BSSY B1, `(.L_x_52) ;  /* 0x000000b000017945 */ /* 0x000fe20003800000 */
[----:B------:R-:W-:Y:S02]  /*3300*/  ISETP.LT.OR P0, PT, R27, 0x9, !P0 ;  /* 0x000000091b00780c */ /* 0x000fe40004701670 */
[----:B------:R-:W-:-:S05]  /*3310*/  F2FP.F16.E4M3.UNPACK_B R29, R29 ;  /* 0x0000001dff1d723e */ /* 0x000fca00020006ff */
        /* <DEDUP_REMOVED lines=8> */
.L_x_53:
[----:B------:R-:W-:Y:S05]  /*33a0*/  BSYNC B1 ;  /* 0x0000000000017941 */ /* 0x000fea0003800000 */
.L_x_52:
        /* <DEDUP_REMOVED lines=12> */
.L_x_55:
[----:B------:R-:W-:Y:S05]  /*3470*/  BSYNC B1 ;  /* 0x0000000000017941 */ /* 0x000fea0003800000 */
.L_x_54:
        /* <DEDUP_REMOVED lines=13> */
.L_x_57:
[----:B------:R-:W-:Y:S05]  /*3550*/  BSYNC B1 ;  /* 0x0000000000017941 */ /* 0x000fea0003800000 */
.L_x_56:
        /* <DEDUP_REMOVED lines=13> */
.L_x_59:
[----:B------:R-:W-:Y:S05]  /*3630*/  BSYNC B1 ;  /* 0x0000000000017941 */ /* 0x000fea0003800000 */
.L_x_58:
        /* <DEDUP_REMOVED lines=12> */
.L_x_61:
[----:B------:R-:W-:Y:S05]  /*3700*/  BSYNC B1 ;  /* 0x0000000000017941 */ /* 0x000fea0003800000 */
.L_x_60:
        /* <DEDUP_REMOVED lines=12> */
.L_x_63:
[----:B------:R-:W-:Y:S05]  /*37d0*/  BSYNC B1 ;  /* 0x0000000000017941 */ /* 0x000fea0003800000 */
.L_x_62:
        /* <DEDUP_REMOVED lines=13> */
.L_x_65:
[----:B------:R-:W-:Y:S05]  /*38b0*/  BSYNC B1 ;  /* 0x0000000000017941 */ /* 0x000fea0003800000 */
.L_x_64:
        /* <DEDUP_REMOVED lines=13> */
.L_x_67:
[----:B------:R-:W-:Y:S05]  /*3990*/  BSYNC B1 ;  /* 0x0000000000017941 */ /* 0x000fea0003800000 */
.L_x_66:
        /* <DEDUP_REMOVED lines=12> */
.L_x_69:
[----:B------:R-:W-:Y:S05]  /*3a60*/  BSYNC B1 ;  /* 0x0000000000017941 */ /* 0x000fea0003800000 */
.L_x_68:
        /* <DEDUP_REMOVED lines=12> */
.L_x_71:
[----:B------:R-:W-:Y:S05]  /*3b30*/  BSYNC B1 ;  /* 0x0000000000017941 */ /* 0x000fea0003800000 */
.L_x_70:
        /* <DEDUP_REMOVED lines=13> */
.L_x_73:
[----:B------:R-:W-:Y:S05]  /*3c10*/  BSYNC B1 ;  /* 0x0000000000017941 */ /* 0x000fea0003800000 */
.L_x_72:
        /* <DEDUP_REMOVED lines=13> */
.L_x_75:
[----:B------:R-:W-:Y:S05]  /*3cf0*/  BSYNC B1 ;  /* 0x0000000000017941 */ /* 0x000fea0003800000 */
.L_x_74:
        /* <DEDUP_REMOVED lines=12> */
.L_x_77:
[----:B------:R-:W-:Y:S05]  /*3dc0*/  BSYNC B1 ;  /* 0x0000000000017941 */ /* 0x000fea0003800000 */
.L_x_76:
        /* <DEDUP_REMOVED lines=12> */
.L_x_79:
[----:B------:R-:W-:Y:S05]  /*3e90*/  BSYNC B1 ;  /* 0x0000000000017941 */ /* 0x000fea0003800000 */
.L_x_78:
        /* <DEDUP_REMOVED lines=13> */
.L_x_81:
[----:B------:R-:W-:Y:S05]  /*3f70*/  BSYNC B1 ;  /* 0x0000000000017941 */ /* 0x000fea0003800000 */
.L_x_80:
        /* <DEDUP_REMOVED lines=13> */
.L_x_83:
[----:B------:R-:W-:Y:S05]  /*4050*/  BSYNC B1 ;  /* 0x0000000000017941 */ /* 0x000fea0003800000 */
.L_x_82:
        /* <DEDUP_REMOVED lines=12> */
.L_x_85:
[----:B------:R-:W-:Y:S05]  /*4120*/  BSYNC B1 ;  /* 0x0000000000017941 */ /* 0x000fea0003800000 */
.L_x_84:
[----:B-----5:R-:W-:Y:S01]  /*4130*/  LOP3.LUT R29, R29, 0xff, RZ, 0xc0, !PT ;  /* 0x000000ff1d1d7812 */ /* 0x020fe200078ec0ff */
[----:B------:R-:W-:Y:S01]  /*4140*/  BSSY B1, `(.L_x_86) ;  /* 0x000000b000017945 */ /* 0x000fe20003800000 */
[----:B------:R-:W-:Y:S02]  /*4150*/  ISETP.LT.OR P1, PT, R27, 0x9, !P1 ;  /* 0x000000091b00780c */ /* 0x000fe40004f21670 */
[----:B------:R-:W-:-:S05]  /*4160*/  F2FP.F16.E4M3.UNPACK_B R29, R29 ;  /* 0x0000001dff1d723e */ /* 0x000fca00020006ff */
[----:B------:R-:W-:-:S05]  /*4170*/  HADD2.F32 R29, -RZ, R29.H0_H0 ;  /* 0x2000001dff1d7230 */ /* 0x000fca0000004100 */
[----:B------:R-:W-:-:S04]  /*4180*/  FMUL R30, R29, R12 ;  /* 0x0000000c1d1e7220 */ /* 0x000fc80000400000 */
[----:B------:R-:W-:Y:S01]  /*4190*/  FFMA R30, R23, R7, R30 ;  /* 0x00000007171e7223 */ /* 0x000fe2000000001e */
[----:B------:R-:W-:-:S04]  /*41a0*/  PRMT R23, RZ, 0x7610, R23 ;  /* 0x00007610ff177816 */ /* 0x000fc80000000017 */
[----:B------:R-:W-:-:S05]  /*41b0*/  F2FP.SATFINITE.E4M3.F32.PACK_AB_MERGE_C R29, RZ, R30, RZ ;  /* 0x0000001eff1d723e */ /* 0x000fca00048070ff */
[----:B------:R0:W-:Y:S01]  /*41c0*/  @!P0 STG.E.U8 desc[UR18][R10.64+0x28], R29 ;  /* 0x0000281d0a008986 */ /* 0x0001e2000c101112 */
[----:B------:R-:W-:Y:S05]  /*41d0*/  @P1 BRA `(.L_x_87) ;  /* 0x0000000000041947 */ /* 0x000fea0003800000 */
[----:B------:R0:W5:Y:S02]  /*41e0*/  LDG.E.U8 R23, desc[UR18][R24.64+0x29] ;  /* 0x0000291218177981 */ /* 0x000164000c1e1100 */
.L_x_87:
[----:B------:R-:W-:Y:S05]  /*41f0*/  BSYNC B1 ;  /* 0x0000000000017941 */ /* 0x000fea0003800000 */
.L_x_86:
        /* <DEDUP_REMOVED lines=8> */
[----:B0-----:R-:W-:Y:S02]  /*4280*/  F2FP.SATFINITE.E4M3.F32.PACK_AB_MERGE_C R29, RZ, R23, RZ ;  /* 0x00000017ff1d723e */ /* 0x001fe400048070ff */
[----:B------:R-:W-:-:S03]  /*4290*/  PRMT R23, RZ, 0x7610, R23 ;  /* 0x00007610ff177816 */ /* 0x000fc60000000017 */
[----:B------:R0:W-:Y:S01]  /*42a0*/  @!P1 STG.E.U8 desc[UR18][R10.64+0x29], R29 ;  /* 0x0000291d0a009986 */ /* 0x0001e2000c101112 */
[----:B------:R-:W-:Y:S05]  /*42b0*/  @P2 BRA `(.L_x_89) ;  /* 0x0000000000042947 */ /* 0x000fea0003800000 */
[----:B------:R0:W5:Y:S02]  /*42c0*/  LDG.E.U8 R23, desc[UR18][R14.64+0x30] ;  /* 0x000030120e177981 */ /* 0x000164000c1e1100 */
.L_x_89:
[----:B------:R-:W-:Y:S05]  /*42d0*/  BSYNC B1 ;  /* 0x0000000000017941 */ /* 0x000fea0003800000 */
.L_x_88:
[----:B-----5:R-:W-:Y:S01]  /*42e0*/  LOP3.LUT R23, R23, 0xff, RZ, 0xc0, !PT ;  /* 0x000000ff17177812 */ /* 0x020fe200078ec0ff */
[----:B------:R-:W-:Y:S01]  /*42f0*/  BSSY B1, `(.L_x_90) ;  /* 0x000000c000017945 */ /* 0x000fe20003800000 */
[----:B------:R-:W-:Y:S02]  /*4300*/  ISETP.GE.AND P1, PT, R28, 0x32, PT ;  /* 0x000000321c00780c */ /* 0x000fe40003f26270 */
[----:B------:R-:W-:Y:S02]  /*4310*/  F2FP.F16.E4M3.UNPACK_B R23, R23 ;  /* 0x00000017ff17723e */ /* 0x000fe400020006ff */
[----:B------:R-:W-:-:S03]  /*4320*/  ISETP.LT.OR P3, PT, R27, 0x1, !P1 ;  /* 0x000000011b00780c */ /* 0x000fc60004f61670 */
        /* <DEDUP_REMOVED lines=8> */
.L_x_91:
[----:B------:R-:W-:Y:S05]  /*43b0*/  BSYNC B1 ;  /* 0x0000000000017941 */ /* 0x000fea0003800000 */
.L_x_90:
[----:B-----5:R-:W-:Y:S01]  /*43c0*/  LOP3.LUT R21, R21, 0xff, RZ, 0xc0, !PT ;  /* 0x000000ff15157812 */ /* 0x020fe200078ec0ff */
[----:B------:R-:W-:Y:S01]  /*43d0*/  BSSY B1, `(.L_x_92) ;  /* 0x000000b000017945 */ /* 0x000fe20003800000 */
[----:B------:R-:W-:Y:S02]  /*43e0*/  ISETP.LT.OR P0, PT, R27, 0x9, !P0 ;  /* 0x000000091b00780c */ /* 0x000fe40004701670 */
[----:B------:R-:W-:-:S05]  /*43f0*/  F2FP.F16.E4M3.UNPACK_B R21, R21 ;  /* 0x00000015ff15723e */ /* 0x000fca00020006ff */
        /* <DEDUP_REMOVED lines=8> */
.L_x_93:
[----:B------:R-:W-:Y:S05]  /*4480*/  BSYNC B1 ;  /* 0x0000000000017941 */ /* 0x000fea0003800000 */
.L_x_92:
        /* <DEDUP_REMOVED lines=12> */
.L_x_95:
[----:B------:R-:W-:Y:S05]  /*4550*/  BSYNC B1 ;  /* 0x0000000000017941 */ /* 0x000fea0003800000 */
.L_x_94:
        /* <DEDUP_REMOVED lines=13> */
.L_x_97:
[----:B------:R-:W-:Y:S05]  /*4630*/  BSYNC B1 ;  /* 0x0000000000017941 */ /* 0x000fea0003800000 */
.L_x_96:
        /* <DEDUP_REMOVED lines=13> */
.L_x_99:
[----:B------:R-:W-:Y:S05]  /*4710*/  BSYNC B1 ;  /* 0x0000000000017941 */ /* 0x000fea0003800000 */
.L_x_98:
[----:B-----5:R-:W-:Y:S01]  /*4720*/  LOP3.LUT R17, R17, 0xff, RZ, 0xc0, !PT ;  /* 0x000000ff11117812 */ /* 0x020fe200078ec0ff */
[----:B------:R-:W-:Y:S01]  /*4730*/  BSSY B1, `(.L_x_100) ;  /* 0x000000b000017945 */ /* 0x000fe20003800000 */
[----:B------:R-:W-:Y:S02]  /*4740*/  ISETP.LT.OR P0, PT, R27, 0x9, !P0 ;  /* 0x000000091b00780c */ /* 0x000fe40004701670 */
[----:B------:R-:W-:Y:S02]  /*4750*/  F2FP.F16.E4M3.UNPACK_B R17, R17 ;  /* 0x00000011ff11723e */ /* 0x000fe400020006ff */
[----:B0-2---:R-:W-:-:S03]  /*4760*/  PRMT R14, RZ, 0x7610, R14 ;  /* 0x00007610ff0e7816 */ /* 0x005fc6000000000e */
[----:B------:R-:W-:-:S05]  /*4770*/  HADD2.F32 R17, -RZ, R17.H0_H0 ;  /* 0x20000011ff117230 */ /* 0x000fca0000004100 */
[----:B------:R-:W-:-:S04]  /*4780*/  FMUL R17, R17, R12 ;  /* 0x0000000c11117220 */ /* 0x000fc80000400000 */
[----:B------:R-:W-:-:S05]  /*4790*/  FFMA R17, R18, R7, R17 ;  /* 0x0000000712117223 */ /* 0x000fca0000000011 */
[----:B------:R-:W-:-:S05]  /*47a0*/  F2FP.SATFINITE.E4M3.F32.PACK_AB_MERGE_C R17, RZ, R17, RZ ;  /* 0x00000011ff11723e */ /* 0x000fca00048070ff */
[----:B------:R0:W-:Y:S01]  /*47b0*/  @!P3 STG.E.U8 desc[UR18][R8.64+0x39], R17 ;  /* 0x000039110800b986 */ /* 0x0001e2000c101112 */
[----:B------:R-:W-:Y:S05]  /*47c0*/  @P0 BRA `(.L_x_101) ;  /* 0x0000000000040947 */ /* 0x000fea0003800000 */
[----:B------:R2:W5:Y:S02]  /*47d0*/  LDG.E.U8 R14, desc[UR18][R24.64+0x38] ;  /* 0x00003812180e7981 */ /* 0x000564000c1e1100 */
.L_x_101:
[----:B------:R-:W-:Y:S05]  /*47e0*/  BSYNC B1 ;  /* 0x0000000000017941 */ /* 0x000fea0003800000 */
.L_x_100:
[----:B-----5:R-:W-:Y:S01]  /*47f0*/  LOP3.LUT R14, R14, 0xff, RZ, 0xc0, !PT ;  /* 0x000000ff0e0e7812 */ /* 0x020fe200078ec0ff */
[----:B------:R-:W-:Y:S01]  /*4800*/  BSSY B1, `(.L_x_102) ;  /* 0x000000b000017945 */ /* 0x000fe20003800000 */
[----:B------:R-:W-:Y:S02]  /*4810*/  ISETP.LT.OR P1, PT, R27, 0x9, !P1 ;  /* 0x000000091b00780c */ /* 0x000fe40004f21670 */
[----:B------:R-:W-:-:S05]  /*4820*/  F2FP.F16.E4M3.UNPACK_B R14, R14 ;  /* 0x0000000eff0e723e */ /* 0x000fca00020006ff */
[----:B01-3--:R-:W-:-:S05]  /*4830*/  HADD2.F32 R9, -RZ, R14.H0_H0 ;  /* 0x2000000eff097230 */ /* 0x00bfca0000004100 */
[----:B------:R-:W-:-:S04]  /*4840*/  FMUL R8, R9, R12 ;  /* 0x0000000c09087220 */ /* 0x000fc80000400000 */
[----:B------:R-:W-:-:S05]  /*4850*/  FFMA R8, R13, R7, R8 ;  /* 0x000000070d087223 */ /* 0x000fca0000000008 */
[----:B------:R-:W-:Y:S02]  /*4860*/  F2FP.SATFINITE.E4M3.F32.PACK_AB_MERGE_C R9, RZ, R8, RZ ;  /* 0x00000008ff09723e */ /* 0x000fe400048070ff */
[----:B------:R-:W-:-:S03]  /*4870*/  PRMT R8, RZ, 0x7610, R8 ;  /* 0x00007610ff087816 */ /* 0x000fc60000000008 */
[----:B------:R0:W-:Y:S01]  /*4880*/  @!P0 STG.E.U8 desc[UR18][R10.64+0x38], R9 ;  /* 0x000038090a008986 */ /* 0x0001e2000c101112 */
[----:B------:R-:W-:Y:S05]  /*4890*/  @P1 BRA `(.L_x_103) ;  /* 0x0000000000041947 */ /* 0x000fea0003800000 */
[----:B------:R1:W5:Y:S02]  /*48a0*/  LDG.E.U8 R8, desc[UR18][R24.64+0x39] ;  /* 0x0000391218087981 */ /* 0x000364000c1e1100 */
.L_x_103:
[----:B------:R-:W-:Y:S05]  /*48b0*/  BSYNC B1 ;  /* 0x0000000000017941 */ /* 0x000fea0003800000 */
.L_x_102:
[----:B------:R-:W-:Y:S05]  /*48c0*/  @P1 BRA `(.L_x_104) ;  /* 0x0000000800601947 */ /* 0x000fea0003800000 */
[----:B-----5:R-:W-:-:S04]  /*48d0*/  LOP3.LUT R8, R8, 0xff, RZ, 0xc0, !PT ;  /* 0x000000ff08087812 */ /* 0x020fc800078ec0ff */
[----:B------:R-:W-:-:S05]  /*48e0*/  F2FP.F16.E4M3.UNPACK_B R8, R8 ;  /* 0x00000008ff08723e */ /* 0x000fca00020006ff */
[----:B0-----:R-:W-:-:S05]  /*48f0*/  HADD2.F32 R9, -RZ, R8.H0_H0 ;  /* 0x20000008ff097230 */ /* 0x001fca0000004100 */
[----:B------:R-:W-:-:S04]  /*4900*/  FMUL R9, R9, R12 ;  /* 0x0000000c09097220 */ /* 0x000fc80000400000 */
[----:B------:R-:W-:-:S05]  /*4910*/  FFMA R9, R16, R7, R9 ;  /* 0x0000000710097223 */ /* 0x000fca0000000009 */
[----:B------:R-:W-:-:S05]  /*4920*/  F2FP.SATFINITE.E4M3.F32.PACK_AB_MERGE_C R9, RZ, R9, RZ ;  /* 0x00000009ff09723e */ /* 0x000fca00048070ff */
[----:B------:R3:W-:Y:S01]  /*4930*/  STG.E.U8 desc[UR18][R10.64+0x39], R9 ;  /* 0x000039090a007986 */ /* 0x0007e2000c101112 */
[----:B------:R-:W-:Y:S05]  /*4940*/  BRA `(.L_x_104) ;  /* 0x0000000800407947 */ /* 0x000fea0003800000 */
.L_x_39:
[C---:B------:R-:W-:Y:S01]  /*4950*/  ISETP.GE.AND P3, PT, R28.reuse, 0x1, PT ;  /* 0x000000011c00780c */ /* 0x040fe20003f66270 */
[-C--:B--2---:R-:W-:Y:S01]  /*4960*/  FMUL R79, R79, R7.reuse ;  /* 0x000000074f4f7220 */ /* 0x084fe20000400000 */
[----:B------:R-:W-:Y:S01]  /*4970*/  ISETP.GE.AND P0, PT, R28, 0x2, PT ;  /* 0x000000021c00780c */ /* 0x000fe20003f06270 */
[-C--:B------:R-:W-:Y:S01]  /*4980*/  FMUL R80, R80, R7.reuse ;  /* 0x0000000750507220 */ /* 0x080fe20000400000 */
[----:B------:R-:W-:Y:S01]  /*4990*/  ISETP.LT.OR P1, PT, R27, 0x1, !P3 ;  /* 0x000000011b00780c */ /* 0x000fe20005f21670 */
[-C--:B------:R-:W-:Y:S01]  /*49a0*/  FMUL R77, R77, R7.reuse ;  /* 0x000000074d4d7220 */ /* 0x080fe20000400000 */
[C---:B------:R-:W-:Y:S01]  /*49b0*/  ISETP.LT.OR P2, PT, R27.reuse, 0x1, !P0 ;  /* 0x000000011b00780c */ /* 0x040fe20004741670 */
[-C--:B------:R-:W-:Y:S01]  /*49c0*/  FMUL R78, R78, R7.reuse ;  /* 0x000000074e4e7220 */ /* 0x080fe20000400000 */
[----:B------:R-:W-:Y:S01]  /*49d0*/  ISETP.LT.OR P3, PT, R27, 0x9, !P3 ;  /* 0x000000091b00780c */ /* 0x000fe20005f61670 */
[----:B------:R-:W-:Y:S01]  /*49e0*/  FMUL R75, R75, R7 ;  /* 0x000000074b4b7220 */ /* 0x000fe20000400000 */
[----:B------:R-:W-:Y:S01]  /*49f0*/  F2FP.SATFINITE.E4M3.F32.PACK_AB_MERGE_C R79, RZ, R79, RZ ;  /* 0x0000004fff4f723e */ /* 0x000fe200048070ff */
[-C--:B------:R-:W-:Y:S01]  /*4a00*/  FMUL R76, R76, R7.reuse ;  /* 0x000000074c4c7220 */ /* 0x080fe20000400000 */
[----:B------:R-:W-:Y:S01]  /*4a10*/  F2FP.SATFINITE.E4M3.F32.PACK_AB_MERGE_C R15, RZ, R80, RZ ;  /* 0x00000050ff0f723e */ /* 0x000fe200048070ff */
[----:B------:R-:W-:Y:S01]  /*4a20*/  FMUL R74, R74, R7 ;  /* 0x000000074a4a7220 */ /* 0x000fe20000400000 */
[----:B------:R-:W-:Y:S01]  /*4a30*/  F2FP.SATFINITE.E4M3.F32.PACK_AB_MERGE_C R77, RZ, R77, RZ ;  /* 0x0000004dff4d723e */ /* 0x000fe200048070ff */
[-C--:B------:R-:W-:Y:S01]  /*4a40*/  FMUL R72, R72, R7.reuse ;  /* 0x0000000748487220 */ /* 0x080fe20000400000 */
[----:B------:R-:W-:Y:S01]  /*4a50*/  ISETP.LT.OR P0, PT, R27, 0x9, !P0 ;  /* 0x000000091b00780c */ /* 0x000fe20004701670 */
[----:B------:R-:W-:Y:S01]  /*4a60*/  @!P1 STG.E.U8 desc[UR18][R8.64], R79 ;  /* 0x0000004f08009986 */ /* 0x000fe2000c101112 */
[C---:B------:R-:W-:Y:S01]  /*4a70*/  ISETP.GE.AND P1, PT, R28.reuse, 0x9, PT ;  /* 0x000000091c00780c */ /* 0x040fe20003f26270 */
[----:B------:R-:W-:Y:S01]  /*4a80*/  FMUL R69, R69, R7 ;  /* 0x0000000745457220 */ /* 0x000fe20000400000 */
[----:B------:R-:W-:Y:S01]  /*4a90*/  F2FP.SATFINITE.E4M3.F32.PACK_AB_MERGE_C R75, RZ, R75, RZ ;  /* 0x0000004bff4b723e */ /* 0x000fe200048070ff */
[----:B------:R0:W-:Y:S01]  /*4aa0*/  @!P2 STG.E.U8 desc[UR18][R8.64+0x1], R15 ;  /* 0x0000010f0800a986 */ /* 0x0001e2000c101112 */
[----:B------:R-:W-:Y:S01]  /*4ab0*/  ISETP.GE.AND P2, PT, R28, 0xa, PT ;  /* 0x0000000a1c00780c */ /* 0x000fe20003f46270 */
[-C--:B------:R-:W-:Y:S01]  /*4ac0*/  FMUL R70, R70, R7.reuse ;  /* 0x0000000746467220 */ /* 0x080fe20000400000 */
[----:B------:R-:W-:Y:S01]  /*4ad0*/  F2FP.SATFINITE.E4M3.F32.PACK_AB_MERGE_C R25, RZ, R76, RZ ;  /* 0x0000004cff19723e */ /* 0x000fe200048070ff */
[----:B------:R-:W-:Y:S01]  /*4ae0*/  @!P3 STG.E.U8 desc[UR18][R10.64], R77 ;  /* 0x0000004d0a00b986 */ /* 0x000fe2000c101112 */
[C---:B------:R-:W-:Y:S01]  /*4af0*/  ISETP.LT.OR P3, PT, R27.reuse, 0x1, !P1 ;  /* 0x000000011b00780c */ /* 0x040fe20004f61670 */
[-C--:B------:R-:W-:Y:S01]  /*4b00*/  FMUL R68, R68, R7.reuse ;  /* 0x0000000744447220 */ /* 0x080fe20000400000 */
[----:B------:R-:W-:Y:S01]  /*4b10*/  ISETP.LT.OR P5, PT, R27, 0x1, !P2 ;  /* 0x000000011b00780c */ /* 0x000fe200057a1670 */
[-C--:B------:R-:W-:Y:S01]  /*4b20*/  FMUL R67, R67, R7.reuse ;  /* 0x0000000743437220 */ /* 0x080fe20000400000 */
[----:B------:R-:W-:Y:S01]  /*4b30*/  ISETP.LT.OR P1, PT, R27, 0x9, !P1 ;  /* 0x000000091b00780c */ /* 0x000fe20004f21670 */
[-C--:B------:R-:W-:Y:S01]  /*4b40*/  FMUL R65, R65, R7.reuse ;  /* 0x0000000741417220 */ /* 0x080fe20000400000 */
[----:B------:R-:W-:Y:S01]  /*4b50*/  F2FP.SATFINITE.E4M3.F32.PACK_AB_MERGE_C R29, RZ, R74, RZ ;  /* 0x0000004aff1d723e */ /* 0x000fe200048070ff */
[-C--:B------:R-:W-:Y:S01]  /*4b60*/  FMUL R66, R66, R7.reuse ;  /* 0x0000000742427220 */ /* 0x080fe20000400000 */
[----:B0-----:R-:W-:Y:S01]  /*4b70*/  F2FP.SATFINITE.E4M3.F32.PACK_AB_MERGE_C R15, RZ, R78, RZ ;  /* 0x0000004eff0f723e */ /* 0x001fe200048070ff */
[-C--:B------:R-:W-:Y:S01]  /*4b80*/  FMUL R64, R64, R7.reuse ;  /* 0x0000000740407220 */ /* 0x080fe20000400000 */
[----:B------:R-:W-:Y:S01]  /*4b90*/  ISETP.LT.OR P2, PT, R27, 0x9, !P2 ;  /* 0x000000091b00780c */ /* 0x000fe20005741670 */
[-C--:B------:R-:W-:Y:S01]  /*4ba0*/  FMUL R63, R63, R7.reuse ;  /* 0x000000073f3f7220 */ /* 0x080fe20000400000 */
[----:B------:R-:W-:Y:S01]  /*4bb0*/  F2FP.SATFINITE.E4M3.F32.PACK_AB_MERGE_C R31, RZ, R72, RZ ;  /* 0x00000048ff1f723e */ /* 0x000fe200048070ff */
[----:B------:R0:W-:Y:S01]  /*4bc0*/  @!P0 STG.E.U8 desc[UR18][R10.64+0x1], R15 ;  /* 0x0000010f0a008986 */ /* 0x0001e2000c101112 */
[C---:B------:R-:W-:Y:S01]  /*4bd0*/  ISETP.GE.AND P0, PT, R28.reuse, 0x11, PT ;  /* 0x000000111c00780c */ /* 0x040fe20003f06270 */
[----:B------:R-:W-:Y:S01]  /*4be0*/  FMUL R61, R61, R7 ;  /* 0x000000073d3d7220 */ /* 0x000fe20000400000 */
[----:B------:R-:W-:Y:S01]  /*4bf0*/  F2FP.SATFINITE.E4M3.F32.PACK_AB_MERGE_C R69, RZ, R69, RZ ;  /* 0x00000045ff45723e */ /* 0x000fe200048070ff */
[----:B------:R-:W-:Y:S01]  /*4c00*/  @!P3 STG.E.U8 desc[UR18][R8.64+0x8], R75 ;  /* 0x0000084b0800b986 */ /* 0x000fe2000c101112 */
[----:B------:R-:W-:Y:S01]  /*4c10*/  ISETP.GE.AND P3, PT, R28, 0x12, PT ;  /* 0x000000121c00780c */ /* 0x000fe20003f66270 */
[----:B------:R-:W-:Y:S01]  /*4c20*/  FMUL R62, R62, R7 ;  /* 0x000000073e3e7220 */ /* 0x000fe20000400000 */
[----:B------:R-:W-:Y:S01]  /*4c30*/  F2FP.SATFINITE.E4M3.F32.PACK_AB_MERGE_C R67, RZ, R67, RZ ;  /* 0x00000043ff43723e */ /* 0x000fe200048070ff */
[----:B------:R1:W-:Y:S01]  /*4c40*/  @!P5 STG.E.U8 desc[UR18][R8.64+0x9], R25 ;  /* 0x000009190800d986 */ /* 0x0003e2000c101112 */
[----:B------:R-:W-:Y:S01]  /*4c50*/  ISETP.LT.OR P5, PT, R27, 0x1, !P3 ;  /* 0x000000011b00780c */ /* 0x000fe20005fa1670 */
[-C--:B------:R-:W-:Y:S01]  /*4c60*/  FMUL R59, R59, R7.reuse ;  /* 0x000000073b3b7220 */ /* 0x080fe20000400000 */
[C---:B------:R-:W-:Y:S01]  /*4c70*/  ISETP.LT.OR P3, PT, R27.reuse, 0x9, !P3 ;  /* 0x000000091b00780c */ /* 0x040fe20005f61670 */
[----:B------:R-:W-:Y:S01]  /*4c80*/  @!P1 STG.E.U8 desc[UR18][R10.64+0x8], R29 ;  /* 0x0000081d0a009986 */ /* 0x000fe2000c101112 */
[----:B------:R-:W-:Y:S01]  /*4c90*/  ISETP.LT.OR P1, PT, R27, 0x1, !P0 ;  /* 0x000000011b00780c */ /* 0x000fe20004721670 */
[-C--:B------:R-:W-:Y:S01]  /*4ca0*/  FMUL R60, R60, R7.reuse ;  /* 0x000000073c3c7220 */ /* 0x080fe20000400000 */
[----:B0-----:R-:W-:Y:S01]  /*4cb0*/  F2FP.SATFINITE.E4M3.F32.PACK_AB_MERGE_C R15, RZ, R70, RZ ;  /* 0x00000046ff0f723e */ /* 0x001fe200048070ff */
[----:B------:R-:W-:Y:S01]  /*4cc0*/  @!P2 STG.E.U8 desc[UR18][R10.64+0x9], R31 ;  /* 0x0000091f0a00a986 */ /* 0x000fe2000c101112 */
[----:B------:R-:W-:Y:S01]  /*4cd0*/  ISETP.GE.AND P2, PT, R28, 0x19, PT ;  /* 0x000000191c00780c */ /* 0x000fe20003f46270 */
[-C--:B------:R-:W-:Y:S01]  /*4ce0*/  FMUL R57, R57, R7.reuse ;  /* 0x0000000739397220 */ /* 0x080fe20000400000 */
[C---:B------:R-:W-:Y:S01]  /*4cf0*/  ISETP.LT.OR P0, PT, R27.reuse, 0x9, !P0 ;  /* 0x000000091b00780c */ /* 0x040fe20004701670 */
[-C--:B------:R-:W-:Y:S01]  /*4d00*/  FMUL R58, R58, R7.reuse ;  /* 0x000000073a3a7220 */ /* 0x080fe20000400000 */
[----:B------:R-:W-:Y:S01]  /*4d10*/  ISETP.LT.OR P6, PT, R27, 0x1, !P2 ;  /* 0x000000011b00780c */ /* 0x000fe200057c1670 */
[----:B------:R0:W-:Y:S01]  /*4d20*/  @!P5 STG.E.U8 desc[UR18][R8.64+0x11], R15 ;  /* 0x0000110f0800d986 */ /* 0x0001e2000c101112 */
[----:B-1----:R-:W-:Y:S01]  /*4d30*/  F2FP.SATFINITE.E4M3.F32.PACK_AB_MERGE_C R25, RZ, R68, RZ ;  /* 0x00000044ff19723e */ /* 0x002fe200048070ff */
[----:B------:R-:W-:Y:S01]  /*4d40*/  FMUL R56, R56, R7 ;  /* 0x0000000738387220 */ /* 0x000fe20000400000 */
[----:B------:R-:W-:Y:S01]  /*4d50*/  F2FP.SATFINITE.E4M3.F32.PACK_AB_MERGE_C R65, RZ, R65, RZ ;  /* 0x00000041ff41723e */ /* 0x000fe200048070ff */
[----:B------:R-:W-:Y:S01]  /*4d60*/  @!P1 STG.E.U8 desc[UR18][R8.64+0x10], R69 ;  /* 0x0000104508009986 */ /* 0x000fe2000c101112 */
[----:B------:R-:W-:Y:S01]  /*4d70*/  ISETP.GE.AND P1, PT, R28, 0x1a, PT ;  /* 0x0000001a1c00780c */ /* 0x000fe20003f26270 */
[-C--:B------:R-:W-:Y:S01]  /*4d80*/  FMUL R23, R23, R7.reuse ;  /* 0x0000000717177220 */ /* 0x080fe20000400000 */
[C---:B------:R-:W-:Y:S01]  /*4d90*/  ISETP.LT.OR P2, PT, R27.reuse, 0x9, !P2 ;  /* 0x000000091b00780c */ /* 0x040fe20005741670 */
[----:B------:R1:W-:Y:S01]  /*4da0*/  @!P3 STG.E.U8 desc[UR18][R10.64+0x11], R25 ;  /* 0x000011190a00b986 */ /* 0x0003e2000c101112 */
[----:B------:R-:W-:Y:S01]  /*4db0*/  ISETP.LT.OR P5, PT, R27, 0x1, !P1 ;  /* 0x000000011b00780c */ /* 0x000fe20004fa1670 */
[-C--:B------:R-:W-:Y:S01]  /*4dc0*/  FMUL R21, R21, R7.reuse ;  /* 0x0000000715157220 */ /* 0x080fe20000400000 */
[----:B------:R-:W-:Y:S01]  /*4dd0*/  ISETP.LT.OR P3, PT, R27, 0x9, !P1 ;  /* 0x000000091b00780c */ /* 0x000fe20004f61670 */
[----:B------:R-:W-:Y:S01]  /*4de0*/  @!P0 STG.E.U8 desc[UR18][R10.64+0x10], R67 ;  /* 0x000010430a008986 */ /* 0x000fe2000c101112 */
[----:B0-----:R-:W-:Y:S01]  /*4df0*/  F2FP.SATFINITE.E4M3.F32.PACK_AB_MERGE_C R15, RZ, R66, RZ ;  /* 0x00000042ff0f723e */ /* 0x001fe200048070ff */
[-C--:B------:R-:W-:Y:S01]  /*4e00*/  FMUL R22, R22, R7.reuse ;  /* 0x0000000716167220 */ /* 0x080fe20000400000 */
[C---:B------:R-:W-:Y:S01]  /*4e10*/  ISETP.GE.AND P0, PT, R28.reuse, 0x21, PT ;  /* 0x000000211c00780c */ /* 0x040fe20003f06270 */
[----:B------:R-:W-:Y:S01]  /*4e20*/  @!P6 STG.E.U8 desc[UR18][R8.64+0x18], R65 ;  /* 0x000018410800e986 */ /* 0x000fe2000c101112 */
[----:B------:R-:W-:Y:S01]  /*4e30*/  ISETP.GE.AND P1, PT, R28, 0x22, PT ;  /* 0x000000221c00780c */ /* 0x000fe20003f26270 */
[-C--:B------:R-:W-:Y:S01]  /*4e40*/  FMUL R19, R19, R7.reuse ;  /* 0x0000000713137220 */ /* 0x080fe20000400000 */
[C---:B------:R-:W-:Y:S01]  /*4e50*/  ISETP.LT.OR P6, PT, R27.reuse, 0x1, !P0 ;  /* 0x000000011b00780c */ /* 0x040fe200047c1670 */
[-C--:B------:R-:W-:Y:S01]  /*4e60*/  FMUL R20, R20, R7.reuse ;  /* 0x0000000714147220 */ /* 0x080fe20000400000 */
[----:B-1----:R-:W-:Y:S01]  /*4e70*/  F2FP.SATFINITE.E4M3.F32.PACK_AB_MERGE_C R25, RZ, R64, RZ ;  /* 0x00000040ff19723e */ /* 0x002fe200048070ff */
[----:B------:R0:W-:Y:S01]  /*4e80*/  @!P5 STG.E.U8 desc[UR18][R8.64+0x19], R15 ;  /* 0x0000190f0800d986 */ /* 0x0001e2000c101112 */
[----:B------:R-:W-:Y:S01]  /*4e90*/  ISETP.LT.OR P5, PT, R27, 0x1, !P1 ;  /* 0x000000011b00780c */ /* 0x000fe20004fa1670 */
[----:B------:R-:W-:Y:S01]  /*4ea0*/  FMUL R17, R17, R7 ;  /* 0x0000000711117220 */ /* 0x000fe20000400000 */
[----:B------:R-:W-:Y:S01]  /*4eb0*/  F2FP.SATFINITE.E4M3.F32.PACK_AB_MERGE_C R63, RZ, R63, RZ ;  /* 0x0000003fff3f723e */ /* 0x000fe200048070ff */
[----:B------:R1:W-:Y:S01]  /*4ec0*/  @!P3 STG.E.U8 desc[UR18][R10.64+0x19], R25 ;  /* 0x000019190a00b986 */ /* 0x0003e2000c101112 */
[----:B------:R-:W-:Y:S01]  /*4ed0*/  F2FP.SATFINITE.E4M3.F32.PACK_AB_MERGE_C R61, RZ, R61, RZ ;  /* 0x0000003dff3d723e */ /* 0x000fe200048070ff */
[-C--:B------:R-:W-:Y:S01]  /*4ee0*/  FMUL R18, R18, R7.reuse ;  /* 0x0000000712127220 */ /* 0x080fe20000400000 */
[----:B------:R-:W-:Y:S01]  /*4ef0*/  F2FP.SATFINITE.E4M3.F32.PACK_AB_MERGE_C R29, RZ, R62, RZ ;  /* 0x0000003eff1d723e */ /* 0x000fe200048070ff */
[----:B------:R-:W-:Y:S01]  /*4f00*/  @!P2 STG.E.U8 desc[UR18][R10.64+0x18], R63 ;  /* 0x0000183f0a00a986 */ /* 0x000fe2000c101112 */
[----:B------:R-:W-:Y:S01]  /*4f10*/  ISETP.LT.OR P3, PT, R27, 0x9, !P1 ;  /* 0x000000091b00780c */ /* 0x000fe20004f61670 */
[-C--:B------:R-:W-:Y:S01]  /*4f20*/  FMUL R13, R13, R7.reuse ;  /* 0x000000070d0d7220 */ /* 0x080fe20000400000 */
[----:B------:R-:W-:Y:S01]  /*4f30*/  ISETP.GE.AND P2, PT, R28, 0x29, PT ;  /* 0x000000291c00780c */ /* 0x000fe20003f46270 */
[----:B------:R-:W-:Y:S01]  /*4f40*/  @!P6 STG.E.U8 desc[UR18][R8.64+0x20], R61 ;  /* 0x0000203d0800e986 */ /* 0x000fe2000c101112 */
[C---:B------:R-:W-:Y:S01]  /*4f50*/  ISETP.LT.OR P0, PT, R27.reuse, 0x9, !P0 ;  /* 0x000000091b00780c */ /* 0x040fe20004701670 */
[----:B------:R-:W-:Y:S01]  /*4f60*/  FMUL R16, R16, R7 ;  /* 0x0000000710107220 */ /* 0x000fe20000400000 */
[----:B------:R-:W-:Y:S01]  /*4f70*/  ISETP.GE.AND P1, PT, R28, 0x2a, PT ;  /* 0x0000002a1c00780c */ /* 0x000fe20003f26270 */
[----:B------:R-:W-:Y:S01]  /*4f80*/  @!P5 STG.E.U8 desc[UR18][R8.64+0x21], R29 ;  /* 0x0000211d0800d986 */ /* 0x000fe2000c101112 */
[----:B------:R-:W-:-:S02]  /*4f90*/  ISETP.LT.OR P6, PT, R27, 0x1, !P2 ;  /* 0x000000011b00780c */ /* 0x000fc400057c1670 */
[C---:B------:R-:W-:Y:S02]  /*4fa0*/  ISETP.LT.OR P5, PT, R27.reuse, 0x1, !P1 ;  /* 0x000000011b00780c */ /* 0x040fe40004fa1670 */
[----:B------:R-:W-:Y:S02]  /*4fb0*/  F2FP.SATFINITE.E4M3.F32.PACK_AB_MERGE_C R59, RZ, R59, RZ ;  /* 0x0000003bff3b723e */ /* 0x000fe400048070ff */
[----:B0-----:R-:W-:Y:S02]  /*4fc0*/  F2FP.SATFINITE.E4M3.F32.PACK_AB_MERGE_C R15, RZ, R60, RZ ;  /* 0x0000003cff0f723e */ /* 0x001fe400048070ff */
[----:B------:R-:W-:Y:S01]  /*4fd0*/  F2FP.SATFINITE.E4M3.F32.PACK_AB_MERGE_C R57, RZ, R57, RZ ;  /* 0x00000039ff39723e */ /* 0x000fe200048070ff */
[----:B------:R-:W-:Y:S01]  /*4fe0*/  @!P0 STG.E.U8 desc[UR18][R10.64+0x20], R59 ;  /* 0x0000203b0a008986 */ /* 0x000fe2000c101112 */
[----:B-1----:R-:W-:Y:S02]  /*4ff0*/  F2FP.SATFINITE.E4M3.F32.PACK_AB_MERGE_C R25, RZ, R58, RZ ;  /* 0x0000003aff19723e */ /* 0x002fe400048070ff */
[C---:B------:R-:W-:Y:S01]  /*5000*/  ISETP.LT.OR P1, PT, R27.reuse, 0x9, !P1 ;  /* 0x000000091b00780c */ /* 0x040fe20004f21670 */
[----:B------:R0:W-:Y:S01]  /*5010*/  @!P3 STG.E.U8 desc[UR18][R10.64+0x21], R15 ;  /* 0x0000210f0a00b986 */ /* 0x0001e2000c101112 */
[----:B------:R-:W-:-:S02]  /*5020*/  ISETP.LT.OR P2, PT, R27, 0x9, !P2 ;  /* 0x000000091b00780c */ /* 0x000fc40005741670 */
[C---:B------:R-:W-:Y:S01]  /*5030*/  ISETP.GE.AND P3, PT, R28.reuse, 0x31, PT ;  /* 0x000000311c00780c */ /* 0x040fe20003f66270 */
[----:B------:R-:W-:Y:S01]  /*5040*/  @!P6 STG.E.U8 desc[UR18][R8.64+0x28], R57 ;  /* 0x000028390800e986 */ /* 0x000fe2000c101112 */
[----:B------:R-:W-:Y:S02]  /*5050*/  ISETP.GE.AND P0, PT, R28, 0x32, PT ;  /* 0x000000321c00780c */ /* 0x000fe40003f06270 */
[----:B------:R-:W-:Y:S01]  /*5060*/  F2FP.SATFINITE.E4M3.F32.PACK_AB_MERGE_C R23, RZ, R23, RZ ;  /* 0x00000017ff17723e */ /* 0x000fe200048070ff */
[----:B------:R1:W-:Y:S01]  /*5070*/  @!P5 STG.E.U8 desc[UR18][R8.64+0x29], R25 ;  /* 0x000029190800d986 */ /* 0x0003e2000c101112 */
[C---:B------:R-:W-:Y:S02]  /*5080*/  ISETP.LT.OR P5, PT, R27.reuse, 0x1, !P3 ;  /* 0x000000011b00780c */ /* 0x040fe40005fa1670 */
[----:B------:R-:W-:Y:S02]  /*5090*/  ISETP.LT.OR P6, PT, R27, 0x1, !P0 ;  /* 0x000000011b00780c */ /* 0x000fe400047c1670 */
[----:B0-----:R-:W-:Y:S01]  /*50a0*/  F2FP.SATFINITE.E4M3.F32.PACK_AB_MERGE_C R15, RZ, R56, RZ ;  /* 0x00000038ff0f723e */ /* 0x001fe200048070ff */
[----:B------:R-:W-:Y:S01]  /*50b0*/  @!P2 STG.E.U8 desc[UR18][R10.64+0x28], R23 ;  /* 0x000028170a00a986 */ /* 0x000fe2000c101112 */
[----:B------:R-:W-:-:S02]  /*50c0*/  F2FP.SATFINITE.E4M3.F32.PACK_AB_MERGE_C R21, RZ, R21, RZ ;  /* 0x00000015ff15723e */ /* 0x000fc400048070ff */
[C---:B------:R-:W-:Y:S01]  /*50d0*/  ISETP.GE.AND P2, PT, R28.reuse, 0x3a, PT ;  /* 0x0000003a1c00780c */ /* 0x040fe20003f46270 */
[----:B------:R0:W-:Y:S01]  /*50e0*/  @!P1 STG.E.U8 desc[UR18][R10.64+0x29], R15 ;  /* 0x0000290f0a009986 */ /* 0x0001e2000c101112 */
[C---:B------:R-:W-:Y:S02]  /*50f0*/  ISETP.LT.OR P1, PT, R27.reuse, 0x9, !P3 ;  /* 0x000000091b00780c */ /* 0x040fe40005f21670 */
[----:B-1----:R-:W-:Y:S01]  /*5100*/  F2FP.SATFINITE.E4M3.F32.PACK_AB_MERGE_C R25, RZ, R22, RZ ;  /* 0x00000016ff19723e */ /* 0x002fe200048070ff */
[----:B------:R1:W-:Y:S01]  /*5110*/  @!P5 STG.E.U8 desc[UR18][R8.64+0x30], R21 ;  /* 0x000030150800d986 */ /* 0x0003e2000c101112 */
[----:B------:R-:W-:Y:S02]  /*5120*/  ISETP.GE.AND P3, PT, R28, 0x39, PT ;  /* 0x000000391c00780c */ /* 0x000fe40003f66270 */
[C---:B------:R-:W-:Y:S01]  /*5130*/  ISETP.LT.OR P0, PT, R27.reuse, 0x9, !P0 ;  /* 0x000000091b00780c */ /* 0x040fe20004701670 */
[----:B------:R2:W-:Y:S01]  /*5140*/  @!P6 STG.E.U8 desc[UR18][R8.64+0x31], R25 ;  /* 0x000031190800e986 */ /* 0x0005e2000c101112 */
[----:B------:R-:W-:-:S02]  /*5150*/  ISETP.LT.OR P5, PT, R27, 0x1, !P3 ;  /* 0x000000011b00780c */ /* 0x000fc40005fa1670 */
[C---:B------:R-:W-:Y:S02]  /*5160*/  ISETP.LT.OR P6, PT, R27.reuse, 0x1, !P2 ;  /* 0x000000011b00780c */ /* 0x040fe400057c1670 */
[C---:B------:R-:W-:Y:S02]  /*5170*/  ISETP.LT.OR P3, PT, R27.reuse, 0x9, !P3 ;  /* 0x000000091b00780c */ /* 0x040fe40005f61670 */
[----:B------:R-:W-:Y:S02]  /*5180*/  ISETP.LT.OR P2, PT, R27, 0x9, !P2 ;  /* 0x000000091b00780c */ /* 0x000fe40005741670 */
[----:B------:R-:W-:Y:S02]  /*5190*/  F2FP.SATFINITE.E4M3.F32.PACK_AB_MERGE_C R19, RZ, R19, RZ ;  /* 0x00000013ff13723e */ /* 0x000fe400048070ff */
[----:B0-----:R-:W-:Y:S02]  /*51a0*/  F2FP.SATFINITE.E4M3.F32.PACK_AB_MERGE_C R15, RZ, R20, RZ ;  /* 0x00000014ff0f723e */ /* 0x001fe400048070ff */
[----:B------:R-:W-:Y:S01]  /*51b0*/  F2FP.SATFINITE.E4M3.F32.PACK_AB_MERGE_C R17, RZ, R17, RZ ;  /* 0x00000011ff11723e */ /* 0x000fe200048070ff */
[----:B------:R2:W-:Y:S01]  /*51c0*/  @!P1 STG.E.U8 desc[UR18][R10.64+0x30], R19 ;  /* 0x000030130a009986 */ /* 0x0005e2000c101112 */
[----:B-1----:R-:W-:-:S02]  /*51d0*/  F2FP.SATFINITE.E4M3.F32.PACK_AB_MERGE_C R21, RZ, R18, RZ ;  /* 0x00000012ff15723e */ /* 0x002fc400048070ff */
[----:B------:R-:W-:Y:S01]  /*51e0*/  F2FP.SATFINITE.E4M3.F32.PACK_AB_MERGE_C R13, RZ, R13, RZ ;  /* 0x0000000dff0d723e */ /* 0x000fe200048070ff */
[----:B------:R2:W-:Y:S01]  /*51f0*/  @!P0 STG.E.U8 desc[UR18][R10.64+0x31], R15 ;  /* 0x0000310f0a008986 */ /* 0x0005e2000c101112 */
[----:B------:R-:W-:-:S03]  /*5200*/  F2FP.SATFINITE.E4M3.F32.PACK_AB_MERGE_C R23, RZ, R16, RZ ;  /* 0x00000010ff17723e */ /* 0x000fc600048070ff */
[----:B------:R2:W-:Y:S04]  /*5210*/  @!P5 STG.E.U8 desc[UR18][R8.64+0x38], R17 ;  /* 0x000038110800d986 */ /* 0x0005e8000c101112 */
[----:B------:R2:W-:Y:S04]  /*5220*/  @!P6 STG.E.U8 desc[UR18][R8.64+0x39], R21 ;  /* 0x000039150800e986 */ /* 0x0005e8000c101112 */
[----:B------:R2:W-:Y:S04]  /*5230*/  @!P3 STG.E.U8 desc[UR18][R10.64+0x38], R13 ;  /* 0x0000380d0a00b986 */ /* 0x0005e8000c101112 */
[----:B------:R2:W-:Y:S02]  /*5240*/  @!P2 STG.E.U8 desc[UR18][R10.64+0x39], R23 ;  /* 0x000039170a00a986 */ /* 0x0005e4000c101112 */
.L_x_104:
[----:B------:R-:W-:Y:S05]  /*5250*/  BSYNC B0 ;  /* 0x0000000000007941 */ /* 0x000fea0003800000 */
.L_x_38:
[----:B------:R-:W-:Y:S01]  /*5260*/  ULDC UR6, c[0x0][0xc] ;  /* 0x0000030000067ab9 */ /* 0x000fe20000000800 */
[----:B------:R-:W-:Y:S01]  /*5270*/  ULDC UR7, c[0x0][0x10] ;  /* 0x0000040000077ab9 */ /* 0x000fe20000000800 */
[----:B0-23--:R-:W0:Y:S01]  /*5280*/  LDC R9, c[0x0][0x14] ;  /* 0x00000500ff097b82 */ /* 0x00de220000000800 */
[----:B------:R-:W-:Y:S01]  /*5290*/  UIMAD.WIDE.U32 UR6, UR6, UR7, URZ ;  /* 0x00000007060672a5 */ /* 0x000fe2000f8e003f */
[----:B-----5:R-:W-:Y:S01]  /*52a0*/  PRMT R8, RZ, 0x7610, R8 ;  /* 0x00007610ff087816 */ /* 0x020fe20000000008 */
[----:B------:R-:W-:Y:S02]  /*52b0*/  IMAD.MOV.U32 R15, RZ, RZ, -0x1 ;  /* 0xffffffffff0f7424 */ /* 0x000fe400078e00ff */
[----:B------:R-:W-:Y:S02]  /*52c0*/  IMAD.MOV.U32 R73, RZ, RZ, -0x1 ;  /* 0xffffffffff497424 */ /* 0x000fe400078e00ff */
[----:B0-----:R-:W-:-:S04]  /*52d0*/  IMAD.WIDE.U32 R4, R9, UR6, R4 ;  /* 0x0000000609047c25 */ /* 0x001fc8000f8e0004 */
[----:B------:R-:W-:Y:S01]  /*52e0*/  IMAD R9, R9, UR7, RZ ;  /* 0x0000000709097c24 */ /* 0x000fe2000f8e02ff */
[----:B------:R-:W-:Y:S02]  /*52f0*/  ULDC.64 UR6, c[0x0][0x650] ;  /* 0x0001940000067ab9 */ /* 0x000fe40000000a00 */
[----:B------:R-:W-:Y:S01]  /*5300*/  ISETP.GE.U32.AND P0, PT, R4, UR6, PT ;  /* 0x0000000604007c0c */ /* 0x000fe2000bf06070 */
[----:B------:R-:W-:-:S05]  /*5310*/  IMAD.IADD R5, R5, 0x1, R9 ;  /* 0x0000000105057824 */ /* 0x000fca00078e0209 */
[----:B------:R-:W-:-:S13]  /*5320*/  ISETP.GE.U32.AND.EX P0, PT, R5, UR7, PT, P0 ;  /* 0x0000000705007c0c */ /* 0x000fda000bf06100 */
[----:B------:R-:W-:Y:S05]  /*5330*/  @P0 BRA `(.L_x_105) ;  /* 0x0000000400600947 */ /* 0x000fea0003800000 */
[----:B------:R-:W0:Y:S01]  /*5340*/  S2R R22, SR_CTAID.X ;  /* 0x0000000000167919 */ /* 0x000e220000002500 */
[----:B------:R-:W2:Y:S01]  /*5350*/  LDC.64 R16, c[0x0][0x628] ;  /* 0x00018a00ff107b82 */ /* 0x000ea20000000a00 */
[----:B------:R-:W-:Y:S01]  /*5360*/  ULDC UR6, c[0x0][0x150] ;  /* 0x0000540000067ab9 */ /* 0x000fe20000000800 */
[----:B------:R-:W-:Y:S01]  /*5370*/  IMAD.MOV.U32 R14, RZ, RZ, R4 ;  /* 0x000000ffff0e7224 */ /* 0x000fe200078e0004 */
[----:B-1--4-:R-:W1:Y:S01]  /*5380*/  S2R R24, SR_CTAID.Y ;  /* 0x0000000000187919 */ /* 0x012e620000002600 */
[----:B------:R-:W-:-:S04]  /*5390*/  IMAD.MOV.U32 R15, RZ, RZ, R5 ;  /* 0x000000ffff0f7224 */ /* 0x000fc800078e0005 */
[----:B------:R-:W3:Y:S08]  /*53a0*/  LDC R25, c[0x0][0x144] ;  /* 0x00005100ff197b82 */ /* 0x000ef00000000800 */
[----:B------:R-:W4:Y:S08]  /*53b0*/  LDC R18, c[0x0][0x630] ;  /* 0x00018c00ff127b82 */ /* 0x000f300000000800 */
[----:B------:R-:W1:Y:S01]  /*53c0*/  LDC.64 R20, c[0x0][0x620] ;  /* 0x00018800ff147b82 */ /* 0x000e620000000a00 */
[----:B--2---:R-:W-:-:S04]  /*53d0*/  ISETP.NE.U32.AND P0, PT, R16, RZ, PT ;  /* 0x000000ff1000720c */ /* 0x004fc80003f05070 */
[----:B------:R-:W-:Y:S02]  /*53e0*/  ISETP.NE.AND.EX P0, PT, R17, RZ, PT, P0 ;  /* 0x000000ff1100720c */ /* 0x000fe40003f05300 */
[----:B0-----:R-:W-:-:S05]  /*53f0*/  I2FP.F32.U32 R8, R22 ;  /* 0x0000001600087245 */ /* 0x001fca0000201000 */
[----:B------:R-:W-:-:S04]  /*5400*/  FMUL R8, R8, UR6 ;  /* 0x0000000608087c20 */ /* 0x000fc80008400000 */
[----:B------:R0:W2:Y:S02]  /*5410*/  F2I.U32.TRUNC.NTZ R23, R8 ;  /* 0x0000000800177305 */ /* 0x0000a4000020f000 */
[----:B---34-:R-:W-:Y:S05]  /*5420*/  @!P0 BRA `(.L_x_106) ;  /* 0x0000000000288947 */ /* 0x018fea0003800000 */
[----:B------:R-:W3:Y:S02]  /*5430*/  LDC R9, c[0x0][0x634] ;  /* 0x00018d00ff097b82 */ /* 0x000ee40000000800 */
[----:B---3--:R-:W-:-:S05]  /*5440*/  IADD3 R13, P0, R4, R9, RZ ;  /* 0x00000009040d7210 */ /* 0x008fca0007f1e0ff */
[----:B------:R-:W-:-:S04]  /*5450*/  IMAD.X R19, RZ, RZ, R5, P0 ;  /* 0x000000ffff137224 */ /* 0x000fc800000e0605 */
[----:B0-----:R-:W-:-:S04]  /*5460*/  IMAD.WIDE.U32 R8, R19, R16, RZ ;  /* 0x0000001013087225 */ /* 0x001fc800078e00ff */
[----:B------:R-:W-:-:S04]  /*5470*/  IMAD.WIDE.U32 R10, P0, R13, R17, R8 ;  /* 0x000000110d0a7225 */ /* 0x000fc80007800008 */
[----:B------:R-:W-:-:S04]  /*5480*/  IMAD.WIDE.U32 R8, R13, R16, RZ ;  /* 0x000000100d087225 */ /* 0x000fc800078e00ff */
[----:B------:R-:W-:Y:S01]  /*5490*/  IMAD.X R15, RZ, RZ, RZ, P0 ;  /* 0x000000ffff0f7224 */ /* 0x000fe200000e06ff */
[----:B------:R-:W-:Y:S01]  /*54a0*/  IADD3 RZ, P0, R9, R10, RZ ;  /* 0x0000000a09ff7210 */ /* 0x000fe20007f1e0ff */
[----:B------:R-:W-:-:S04]  /*54b0*/  IMAD.MOV.U32 R14, RZ, RZ, R11 ;  /* 0x000000ffff0e7224 */ /* 0x000fc800078e000b */
[----:B------:R-:W-:-:S08]  /*54c0*/  IMAD.WIDE.U32.X R14, R19, R17, R14, P0 ;  /* 0x00000011130e7225 */ /* 0x000fd000000e040e */
.L_x_106:
[----:B------:R-:W3:Y:S01]  /*54d0*/  LDC.64 R30, c[0x0][0x640] ;  /* 0x00019000ff1e7b82 */ /* 0x000ee20000000a00 */
[-C--:B------:R-:W-:Y:S01]  /*54e0*/  SHF.R.U64 R73, R14, R18.reuse, R15 ;  /* 0x000000120e497219 */ /* 0x080fe2000000120f */
[----:B--2---:R-:W-:Y:S01]  /*54f0*/  IMAD.MOV R23, RZ, RZ, -R23 ;  /* 0x000000ffff177224 */ /* 0x004fe200078e0a17 */
[----:B0-----:R-:W-:Y:S01]  /*5500*/  SHF.R.U32.HI R8, RZ, R18, R15 ;  /* 0x00000012ff087219 */ /* 0x001fe2000001160f */
[----:B------:R-:W-:Y:S01]  /*5510*/  ULDC UR6, c[0x0][0x154] ;  /* 0x0000550000067ab9 */ /* 0x000fe20000000800 */
[----:B------:R-:W-:Y:S01]  /*5520*/  IADD3 R11, P0, RZ, -R73, RZ ;  /* 0x80000049ff0b7210 */ /* 0x000fe20007f1e0ff */
[----:B------:R-:W-:Y:S02]  /*5530*/  IMAD R23, R25, R23, R22 ;  /* 0x0000001719177224 */ /* 0x000fe400078e0216 */
[----:B------:R-:W0:Y:S01]  /*5540*/  LDC R14, c[0x0][0x618] ;  /* 0x00018600ff0e7b82 */ /* 0x000e220000000800 */
[----:B------:R-:W-:Y:S02]  /*5550*/  IMAD.MOV.U32 R13, RZ, RZ, 0x1 ;  /* 0x00000001ff0d7424 */ /* 0x000fe400078e00ff */
[----:B------:R-:W-:-:S04]  /*5560*/  IMAD.X R9, RZ, RZ, ~R8, P0 ;  /* 0x000000ffff097224 */ /* 0x000fc800000e0e08 */
[-C--:B-1----:R-:W-:Y:S01]  /*5570*/  IMAD R10, R9, R20.reuse, RZ ;  /* 0x00000014090a7224 */ /* 0x082fe200078e02ff */
[----:B------:R-:W1:Y:S01]  /*5580*/  LDC R26, c[0x0][0x608] ;  /* 0x00018200ff1a7b82 */ /* 0x000e620000000800 */
[----:B------:R-:W-:-:S04]  /*5590*/  IMAD.WIDE.U32 R8, R11, R20, R4 ;  /* 0x000000140b087225 */ /* 0x000fc800078e0004 */
[----:B------:R-:W-:Y:S01]  /*55a0*/  IMAD R11, R11, R21, R10 ;  /* 0x000000150b0b7224 */ /* 0x000fe200078e020a */
[----:B------:R-:W-:Y:S02]  /*55b0*/  I2FP.F32.U32 R10, R24 ;  /* 0x00000018000a7245 */ /* 0x000fe40000201000 */
[----:B------:R-:W2:Y:S01]  /*55c0*/  LDC R28, c[0x0][0x658] ;  /* 0x00019600ff1c7b82 */ /* 0x000ea20000000800 */
[----:B------:R-:W-:Y:S01]  /*55d0*/  IMAD.IADD R9, R9, 0x1, R11 ;  /* 0x0000000109097824 */ /* 0x000fe200078e020b */
[----:B---3--:R-:W-:Y:S01]  /*55e0*/  ISETP.NE.U32.AND P0, PT, R30, RZ, PT ;  /* 0x000000ff1e00720c */ /* 0x008fe20003f05070 */
[----:B------:R-:W-:Y:S01]  /*55f0*/  FMUL R10, R10, UR6 ;  /* 0x000000060a0a7c20 */ /* 0x000fe20008400000 */
[----:B------:R-:W-:Y:S02]  /*5600*/  IMAD.MOV.U32 R11, RZ, RZ, -0x1 ;  /* 0xffffffffff0b7424 */ /* 0x000fe400078e00ff */
[----:B------:R-:W-:Y:S01]  /*5610*/  ISETP.NE.AND.EX P0, PT, R31, RZ, PT, P0 ;  /* 0x000000ff1f00720c */ /* 0x000fe20003f05300 */
[----:B------:R3:W4:Y:S01]  /*5620*/  F2I.U32.TRUNC.NTZ R19, R10 ;  /* 0x0000000a00137305 */ /* 0x000722000020f000 */
[----:B------:R-:W3:Y:S01]  /*5630*/  LDC R21, c[0x0][0x148] ;  /* 0x00005200ff157b82 */ /* 0x000ee20000000800 */
[----:B0-----:R-:W-:-:S02]  /*5640*/  SHF.R.U64 R18, R8, R14, R9 ;  /* 0x0000000e08127219 */ /* 0x001fc40000001209 */
[----:B------:R-:W-:-:S05]  /*5650*/  SHF.R.U32.HI R9, RZ, R14, R9 ;  /* 0x0000000eff097219 */ /* 0x000fca0000011609 */
[----:B------:R-:W0:Y:S01]  /*5660*/  LDC R22, c[0x0][0x600] ;  /* 0x00018000ff167b82 */ /* 0x000e220000000800 */
[-CC-:B-1----:R-:W-:Y:S02]  /*5670*/  SHF.R.U64 R16, R18, R26.reuse, R9.reuse ;  /* 0x0000001a12107219 */ /* 0x182fe40000001209 */
[----:B------:R-:W-:-:S05]  /*5680*/  SHF.R.U32.HI R9, RZ, R26, R9 ;  /* 0x0000001aff097219 */ /* 0x000fca0000011609 */
[----:B------:R-:W1:Y:S01]  /*5690*/  LDC R27, c[0x0][0x648] ;  /* 0x00019200ff1b7b82 */ /* 0x000e620000000800 */
[-CC-:B--2---:R-:W-:Y:S02]  /*56a0*/  SHF.R.U64 R20, R16, R28.reuse, R9.reuse ;  /* 0x0000001c10147219 */ /* 0x184fe40000001209 */
[-C--:B------:R-:W-:Y:S02]  /*56b0*/  SHF.L.U32 R11, R11, R28.reuse, RZ ;  /* 0x0000001c0b0b7219 */ /* 0x080fe400000006ff */
[-C--:B------:R-:W-:Y:S01]  /*56c0*/  SHF.R.U32.HI R9, RZ, R28.reuse, R9 ;  /* 0x0000001cff097219 */ /* 0x080fe20000011609 */
[----:B------:R-:W-:Y:S01]  /*56d0*/  IMAD.MOV.U32 R8, RZ, RZ, R20 ;  /* 0x000000ffff087224 */ /* 0x000fe200078e0014 */
[----:B------:R-:W-:Y:S01]  /*56e0*/  SHF.L.U32 R26, R13, R28, RZ ;  /* 0x0000001c0d1a7219 */ /* 0x000fe200000006ff */
[----:B------:R-:W2:Y:S01]  /*56f0*/  LDC R29, c[0x0][0x638] ;  /* 0x00018e00ff1d7b82 */ /* 0x000ea20000000800 */
[----:B------:R-:W-:-:S07]  /*5700*/  LOP3.LUT R25, RZ, R11, RZ, 0x33, !PT ;  /* 0x0000000bff197212 */ /* 0x000fce00078e33ff */
[----:B------:R-:W0:Y:S01]  /*5710*/  LDC R32, c[0x0][0x610] ;  /* 0x00018400ff207b82 */ /* 0x000e220000000800 */
[----:B----4-:R-:W-:Y:S05]  /*5720*/  @!P0 BRA `(.L_x_107) ;  /* 0x0000000000288947 */ /* 0x010fea0003800000 */
[----:B------:R-:W4:Y:S02]  /*5730*/  LDC R13, c[0x0][0x64c] ;  /* 0x00019300ff0d7b82 */ /* 0x000f240000000800 */
[----:B----4-:R-:W-:-:S05]  /*5740*/  IADD3 R13, P0, R20, R13, RZ ;  /* 0x0000000d140d7210 */ /* 0x010fca0007f1e0ff */
[----:B------:R-:W-:-:S04]  /*5750*/  IMAD.X R17, RZ, RZ, R9, P0 ;  /* 0x000000ffff117224 */ /* 0x000fc800000e0609 */
[----:B------:R-:W-:-:S04]  /*5760*/  IMAD.WIDE.U32 R8, R17, R30, RZ ;  /* 0x0000001e11087225 */ /* 0x000fc800078e00ff */
[----:B---3--:R-:W-:-:S04]  /*5770*/  IMAD.WIDE.U32 R10, P0, R13, R31, R8 ;  /* 0x0000001f0d0a7225 */ /* 0x008fc80007800008 */
[----:B------:R-:W-:-:S04]  /*5780*/  IMAD.WIDE.U32 R8, R13, R30, RZ ;  /* 0x0000001e0d087225 */ /* 0x000fc800078e00ff */
[----:B------:R-:W-:Y:S01]  /*5790*/  IMAD.X R15, RZ, RZ, RZ, P0 ;  /* 0x000000ffff0f7224 */ /* 0x000fe200000e06ff */
[----:B------:R-:W-:Y:S01]  /*57a0*/  IADD3 RZ, P0, R9, R10, RZ ;  /* 0x0000000a09ff7210 */ /* 0x000fe20007f1e0ff */
[----:B------:R-:W-:-:S04]  /*57b0*/  IMAD.MOV.U32 R14, RZ, RZ, R11 ;  /* 0x000000ffff0e7224 */ /* 0x000fc800078e000b */
[----:B------:R-:W-:-:S08]  /*57c0*/  IMAD.WIDE.U32.X R8, R17, R31, R14, P0 ;  /* 0x0000001f11087225 */ /* 0x000fd000000e040e */
.L_x_107:
[----:B-1----:R-:W-:Y:S01]  /*57d0*/  SHF.R.U64 R8, R8, R27, R9 ;  /* 0x0000001b08087219 */ /* 0x002fe20000001209 */
[----:B0-----:R-:W-:Y:S01]  /*57e0*/  VIADD R13, R22, 0xffffffff ;  /* 0xffffffff160d7836 */ /* 0x001fe20000000000 */
[----:B------:R-:W-:Y:S01]  /*57f0*/  LOP3.LUT R11, R16, R25, RZ, 0xc0, !PT ;  /* 0x00000019100b7212 */ /* 0x000fe200078ec0ff */
[----:B------:R-:W-:Y:S02]  /*5800*/  IMAD.MOV R19, RZ, RZ, -R19 ;  /* 0x000000ffff137224 */ /* 0x000fe400078e0a13 */
[----:B------:R-:W-:Y:S02]  /*5810*/  IMAD.MOV R9, RZ, RZ, -R8 ;  /* 0x000000ffff097224 */ /* 0x000fe400078e0a08 */
[----:B------:R-:W-:Y:S01]  /*5820*/  IMAD R26, R26, R8, R11 ;  /* 0x000000081a1a7224 */ /* 0x000fe200078e020b */
[----:B------:R-:W-:Y:S01]  /*5830*/  LOP3.LUT R11, R18, R13, RZ, 0xc0, !PT ;  /* 0x0000000d120b7212 */ /* 0x000fe200078ec0ff */
[----:B---3--:R-:W-:Y:S02]  /*5840*/  @P4 IMAD R23, R21, R19, R24 ;  /* 0x0000001315174224 */ /* 0x008fe400078e0218 */
[----:B--2---:R-:W-:-:S02]  /*5850*/  IMAD R8, R9, R29, R20 ;  /* 0x0000001d09087224 */ /* 0x004fc400078e0214 */
[----:B------:R-:W-:Y:S02]  /*5860*/  IMAD R26, R26, R32, R23 ;  /* 0x000000201a1a7224 */ /* 0x000fe400078e0217 */
[----:B------:R-:W-:Y:S02]  /*5870*/  IMAD R9, R8, R22, R11 ;  /* 0x0000001608097224 */ /* 0x000fe400078e020b */
[----:B------:R-:W-:-:S03]  /*5880*/  IMAD.MOV.U32 R10, RZ, RZ, 0x1 ;  /* 0x00000001ff0a7424 */ /* 0x000fc600078e00ff */
[----:B------:R-:W-:Y:S02]  /*5890*/  SEL R15, R9, R26, !P4 ;  /* 0x0000001a090f7207 */ /* 0x000fe40006000000 */
[----:B------:R-:W-:Y:S02]  /*58a0*/  PRMT R8, R10, 0x7610, R8 ;  /* 0x000076100a087816 */ /* 0x000fe40000000008 */
[----:B------:R-:W-:-:S07]  /*58b0*/  SEL R26, R26, R9, !P4 ;  /* 0x000000091a1a7207 */ /* 0x000fce0006000000 */
.L_x_105:
[----:B------:R-:W-:Y:S01]  /*58c0*/  LOP3.LUT P0, RZ, R8, 0xff, RZ, 0xc0, !PT ;  /* 0x000000ff08ff7812 */ /* 0x000fe2000780c0ff */
[----:B------:R-:W-:-:S12]  /*58d0*/  IMAD.MOV.U32 R71, RZ, RZ, R26 ;  /* 0x000000ffff477224 */ /* 0x000fd800078e001a */
[----:B------:R-:W-:Y:S05]  /*58e0*/  @P0 BRA `(.L_x_108) ;  /* 0xffffffbc00480947 */ /* 0x000fea000383ffff */
[----:B------:R-:W-:Y:S05]  /*58f0*/  EXIT ;  /* 0x000000000000794d */ /* 0x000fea0003800000 */
.L_x_8:
[----:B0-----:R-:W-:Y:S01]  /*5900*/  ULDC.64 UR4, c[0x0][0x650] ;  /* 0x0001940000047ab9 */ /* 0x001fe20000000a00 */
        /* <DEDUP_REMOVED lines=25> */
.L_x_110:
[----:B------:R-:W0:Y:S01]  /*5aa0*/  LDC.64 R28, c[0x0][0x640] ;  /* 0x00019000ff1c7b82 */ /* 0x000e220000000a00 */
[-CC-:B------:R-:W-:Y:S01]  /*5ab0*/  SHF.R.U64 R21, R16, R6.reuse, R17.reuse ;  /* 0x0000000610157219 */ /* 0x180fe20000001211 */
[----:B------:R-:W-:Y:S01]  /*5ac0*/  IMAD.MOV.U32 R31, RZ, RZ, 0x1 ;  /* 0x00000001ff1f7424 */ /* 0x000fe200078e00ff */
[----:B------:R-:W-:Y:S02]  /*5ad0*/  SHF.R.U32.HI R3, RZ, R6, R17 ;  /* 0x00000006ff037219 */ /* 0x000fe40000011611 */
[----:B------:R-:W-:-:S03]  /*5ae0*/  IADD3 R15, P0, RZ, -R21, RZ ;  /* 0x80000015ff0f7210 */ /* 0x000fc60007f1e0ff */
[----:B------:R-:W1:Y:S02]  /*5af0*/  LDC R14, c[0x0][0x618] ;  /* 0x00018600ff0e7b82 */ /* 0x000e640000000800 */
[----:B------:R-:W-:Y:S02]  /*5b00*/  IMAD.X R3, RZ, RZ, ~R3, P0 ;  /* 0x000000ffff037224 */ /* 0x000fe400000e0e03 */
[----:B------:R-:W-:-:S04]  /*5b10*/  IMAD.WIDE.U32 R12, R15, R22, R4 ;  /* 0x000000160f0c7225 */ /* 0x000fc800078e0004 */
[----:B------:R-:W2:Y:S01]  /*5b20*/  LDC R16, c[0x0][0x608] ;  /* 0x00018200ff107b82 */ /* 0x000ea20000000800 */
[----:B------:R-:W-:-:S04]  /*5b30*/  IMAD R6, R3, R22, RZ ;  /* 0x0000001603067224 */ /* 0x000fc800078e02ff */
[----:B------:R-:W-:-:S03]  /*5b40*/  IMAD R3, R15, R23, R6 ;  /* 0x000000170f037224 */ /* 0x000fc600078e0206 */
[----:B------:R-:W3:Y:S01]  /*5b50*/  LDC R26, c[0x0][0x658] ;  /* 0x00019600ff1a7b82 */ /* 0x000ee20000000800 */
[----:B------:R-:W-:Y:S01]  /*5b60*/  IMAD.IADD R3, R13, 0x1, R3 ;  /* 0x000000010d037824 */ /* 0x000fe200078e0203 */
[----:B0-----:R-:W-:Y:S01]  /*5b70*/  ISETP.NE.U32.AND P0, PT, R28, RZ, PT ;  /* 0x000000ff1c00720c */ /* 0x001fe20003f05070 */
[----:B------:R-:W-:-:S03]  /*5b80*/  IMAD.MOV.U32 R13, RZ, RZ, -0x1 ;  /* 0xffffffffff0d7424 */ /* 0x000fc600078e00ff */
        /* <DEDUP_REMOVED lines=25> */
.L_x_111:
[----:B-1----:R-:W-:Y:S01]  /*5d20*/  SHF.R.U64 R6, R12, R25, R13 ;  /* 0x000000190c067219 */ /* 0x002fe2000000120d */
[----:B0-----:R-:W-:Y:S01]  /*5d30*/  VIADD R13, R24, 0xffffffff ;  /* 0xffffffff180d7836 */ /* 0x001fe20000000000 */
[----:B------:R-:W-:Y:S01]  /*5d40*/  SHF.L.U32 R9, R31, R26, RZ ;  /* 0x0000001a1f097219 */ /* 0x000fe200000006ff */
[----:B------:R-:W-:Y:S01]  /*5d50*/  @P4 IMAD R10, R11, R20, R8 ;  /* 0x000000140b0a4224 */ /* 0x000fe200078e0208 */
[----:B------:R-:W-:Y:S01]  /*5d60*/  LOP3.LUT R3, R22, R33, RZ, 0xc0, !PT ;  /* 0x0000002116037212 */ /* 0x000fe200078ec0ff */
[----:B------:R-:W-:Y:S01]  /*5d70*/  IMAD.MOV R12, RZ, RZ, -R6 ;  /* 0x000000ffff0c7224 */ /* 0x000fe200078e0a06 */
[----:B------:R-:W-:Y:S01]  /*5d80*/  LOP3.LUT R18, R18, R13, RZ, 0xc0, !PT ;  /* 0x0000000d12127212 */ /* 0x000fe200078ec0ff */
[----:B------:R-:W-:Y:S02]  /*5d90*/  IMAD.MOV.U32 R17, RZ, RZ, R21 ;  /* 0x000000ffff117224 */ /* 0x000fe400078e0015 */
[----:B------:R-:W-:Y:S02]  /*5da0*/  IMAD R9, R9, R6, R3 ;  /* 0x0000000609097224 */ /* 0x000fe400078e0203 */
[----:B--2---:R-:W-:-:S02]  /*5db0*/  IMAD R3, R12, R27, R23 ;  /* 0x0000001b0c037224 */ /* 0x004fc400078e0217 */
[----:B---3--:R-:W-:Y:S02]  /*5dc0*/  IMAD R10, R9, R30, R10 ;  /* 0x0000001e090a7224 */ /* 0x008fe400078e020a */
[----:B------:R-:W-:Y:S02]  /*5dd0*/  IMAD.MOV.U32 R6, RZ, RZ, 0x1 ;  /* 0x00000001ff067424 */ /* 0x000fe400078e00ff */
[----:B------:R-:W-:-:S03]  /*5de0*/  IMAD R9, R3, R24, R18 ;  /* 0x0000001803097224 */ /* 0x000fc600078e0212 */
[----:B------:R-:W-:Y:S02]  /*5df0*/  PRMT R3, R6, 0x7610, R3 ;  /* 0x0000761006037816 */ /* 0x000fe40000000003 */
[----:B------:R-:W-:Y:S02]  /*5e00*/  SEL R6, R9, R10, !P4 ;  /* 0x0000000a09067207 */ /* 0x000fe40006000000 */
[----:B------:R-:W-:-:S07]  /*5e10*/  SEL R18, R10, R9, !P4 ;  /* 0x000000090a127207 */ /* 0x000fce0006000000 */
.L_x_109:
[----:B------:R-:W-:-:S08]  /*5e20*/  NOP ;  /* 0x0000000000007918 */ /* 0x000fd00000000000 */
[----:B------:R-:W0:-:S00]  /*5e30*/  USETMAXREG.DEALLOC.CTAPOOL 0x28 ;  /* 0x00000028000079c8 */ /* 0x000e0000080e0500 */
[----:B0-----:R-:W-:-:S13]  /*5e40*/  ISETP.NE.AND P0, PT, R7, RZ, PT ;  /* 0x000000ff0700720c */ /* 0x001fda0003f05270 */
[----:B------:R-:W-:Y:S05]  /*5e50*/  @P0 EXIT ;  /* 0x000000000000094d */ /* 0x000fea0003800000 */
[----:B------:R-:W-:Y:S01]  /*5e60*/  LOP3.LUT P0, RZ, R3, 0xff, RZ, 0xc0, !PT ;  /* 0x000000ff03ff7812 */ /* 0x000fe2000780c0ff */
[----:B------:R-:W-:Y:S02]  /*5e70*/  IMAD.MOV.U32 R3, RZ, RZ, 0x1 ;  /* 0x00000001ff037424 */ /* 0x000fe400078e00ff */
[----:B------:R-:W-:-:S10]  /*5e80*/  IMAD.MOV.U32 R15, RZ, RZ, RZ ;  /* 0x000000ffff0f7224 */ /* 0x000fd400078e00ff */
[----:B------:R-:W-:Y:S05]  /*5e90*/  @!P0 BRA `(.L_x_112) ;  /* 0x0000000c00448947 */ /* 0x000fea0003800000 */
[----:B------:R-:W0:Y:S01]  /*5ea0*/  LDC R3, c[0x0][0x28c] ;  /* 0x0000a300ff037b82 */ /* 0x000e220000000800 */
[----:B------:R-:W1:Y:S01]  /*5eb0*/  S2R R12, SR_CgaCtaId ;  /* 0x00000000000c7919 */ /* 0x000e620000008800 */
[----:B------:R-:W-:Y:S01]  /*5ec0*/  ULDC UR5, c[0x0][0x658] ;  /* 0x0001960000057ab9 */ /* 0x000fe20000000800 */
[----:B------:R-:W-:Y:S01]  /*5ed0*/  UMOV UR7, 0xffffffff ;  /* 0xffffffff00077882 */ /* 0x000fe20000000000 */
[----:B------:R-:W-:Y:S01]  /*5ee0*/  ULDC UR6, c[0x0][0xc] ;  /* 0x0000030000067ab9 */ /* 0x000fe20000000800 */
[----:B------:R-:W-:Y:S01]  /*5ef0*/  USHF.L.U32 UR8, UR7, UR5, URZ ;  /* 0x0000000507087299 */ /* 0x000fe2000800063f */
[----:B------:R-:W-:Y:S01]  /*5f00*/  BSSY B0, `(.L_x_112) ;  /* 0x00000ca000007945 */ /* 0x000fe20003800000 */
[----:B------:R-:W-:Y:S01]  /*5f10*/  UMOV UR9, 0x1 ;  /* 0x0000000100097882 */ /* 0x000fe20000000000 */
[----:B------:R-:W-:Y:S01]  /*5f20*/  ULDC UR7, c[0x0][0x10] ;  /* 0x0000040000077ab9 */ /* 0x000fe20000000800 */
[----:B------:R-:W-:Y:S01]  /*5f30*/  USHF.L.U32 UR18, UR9, UR5, URZ ;  /* 0x0000000509127299 */ /* 0x000fe2000800063f */
[----:B------:R-:W-:Y:S01]  /*5f40*/  IMAD.MOV.U32 R16, RZ, RZ, 0x1 ;  /* 0x00000001ff107424 */ /* 0x000fe200078e00ff */
[----:B------:R-:W-:Y:S01]  /*5f50*/  UIMAD.WIDE.U32 UR6, UR6, UR7, URZ ;  /* 0x00000007060672a5 */ /* 0x000fe2000f8e003f */
[----:B------:R-:W-:Y:S01]  /*5f60*/  LOP3.LUT R14, R2, 0x2, RZ, 0xfc, !PT ;  /* 0x00000002020e7812 */ /* 0x000fe200078efcff */
[----:B------:R-:W-:Y:S01]  /*5f70*/  ULDC UR5, c[0x0][0x14] ;  /* 0x0000050000057ab9 */ /* 0x000fe20000000800 */
[----:B------:R-:W-:Y:S01]  /*5f80*/  IMAD.MOV.U32 R15, RZ, RZ, RZ ;  /* 0x000000ffff0f7224 */ /* 0x000fe200078e00ff */
[----:B------:R-:W-:-:S02]  /*5f90*/  UIMAD.WIDE.U32 UR20, UR6, UR5, URZ ;  /* 0x00000005061472a5 */ /* 0x000fc4000f8e003f */
[----:B------:R-:W-:Y:S01]  /*5fa0*/  UIMAD UR13, UR7, UR5, URZ ;  /* 0x00000005070d72a4 */ /* 0x000fe2000f8e023f */
[----:B------:R-:W-:Y:S01]  /*5fb0*/  ULDC UR4, c[0x0][0x600] ;  /* 0x0001800000047ab9 */ /* 0x000fe20000000800 */
[----:B------:R-:W-:Y:S02]  /*5fc0*/  ULOP3.LUT UR17, URZ, UR8, URZ, 0x33, !UPT ;  /* 0x000000083f117292 */ /* 0x000fe4000f8e333f */
[----:B------:R-:W-:Y:S01]  /*5fd0*/  UIADD3 UR4, UR4, -0x1, URZ ;  /* 0xffffffff04047890 */ /* 0x000fe2000fffe03f */
[----:B0-----:R-:W-:Y:S01]  /*5fe0*/  VIADD R3, R3, 0x1f ;  /* 0x0000001f03037836 */ /* 0x001fe20000000000 */
[----:B------:R-:W-:Y:S01]  /*5ff0*/  UIADD3 UR13, UR21, UR13, URZ ;  /* 0x0000000d150d7290 */ /* 0x000fe2000fffe03f */
[----:B------:R-:W-:-:S03]  /*6000*/  ULDC.64 UR22, c[0x0][0x198] ;  /* 0x0000660000167ab9 */ /* 0x000fc60000000a00 */
[----:B------:R-:W-:-:S04]  /*6010*/  SHF.R.S32.HI R8, RZ, 0x1f, R3 ;  /* 0x0000001fff087819 */ /* 0x000fc80000011403 */
[----:B------:R-:W-:Y:S01]  /*6020*/  LEA.HI R8, R8, R3, RZ, 0x5 ;  /* 0x0000000308087211 */ /* 0x000fe200078f28ff */
[C---:B-1----:R-:W-:Y:S02]  /*6030*/  IMAD.SHL.U32 R11, R12.reuse, 0x20, RZ ;  /* 0x000000200c0b7824 */ /* 0x042fe400078e00ff */
[----:B------:R-:W-:Y:S01]  /*6040*/  IMAD.SHL.U32 R12, R12, 0x400, RZ ;  /* 0x000004000c0c7824 */ /* 0x000fe200078e00ff */
[----:B------:R-:W-:Y:S01]  /*6050*/  SHF.R.S32.HI R10, RZ, 0x5, R8 ;  /* 0x00000005ff0a7819 */ /* 0x000fe20000011408 */
[----:B------:R-:W-:Y:S01]  /*6060*/  IMAD.MOV.U32 R3, RZ, RZ, 0x1 ;  /* 0x00000001ff037424 */ /* 0x000fe200078e00ff */
[----:B------:R-:W-:Y:S02]  /*6070*/  LOP3.LUT R11, R11, 0x20, RZ, 0xc0, !PT ;  /* 0x000000200b0b7812 */ /* 0x000fe400078ec0ff */
[----:B------:R-:W-:Y:S01]  /*6080*/  LOP3.LUT R12, R12, 0x400, RZ, 0xc0, !PT ;  /* 0x000004000c0c7812 */ /* 0x000fe200078ec0ff */
[----:B------:R-:W-:-:S07]  /*6090*/  VIADD R13, R10, 0x1 ;  /* 0x000000010a0d7836 */ /* 0x000fce0000000000 */
.L_x_123:
[----:B------:R-:W-:-:S03]  /*60a0*/  UMOV UR5, 0xffffffff ;  /* 0xffffffff00057882 */ /* 0x000fc60000000000 */
[----:B------:R-:W-:Y:S05]  /*60b0*/  BRA.DIV UR5, `(.L_x_113) ;  /* 0x0000002205507947 */ /* 0x000fea000b800000 */
[----:B------:R-:W-:-:S13]  /*60c0*/  ELECT P0, URZ, PT ;  /* 0x00000000003f782f */ /* 0x000fda0003800000 */
.L_x_167:
[----:B------:R-:W0:Y:S01]  /*60d0*/  LDC R7, c[0x0][0x28c] ;  /* 0x0000a300ff077b82 */ /* 0x000e220000000800 */
[----:B------:R-:W-:Y:S01]  /*60e0*/  BSSY B1, `(.L_x_114) ;  /* 0x0000038000017945 */ /* 0x000fe20003800000 */
[----:B0-----:R-:W-:-:S13]  /*60f0*/  ISETP.LT.OR P0, PT, R7, 0x1, !P0 ;  /* 0x000000010700780c */ /* 0x001fda0004701670 */
[----:B------:R-:W-:Y:S05]  /*6100*/  @P0 BRA `(.L_x_115) ;  /* 0x0000000000d40947 */ /* 0x000fea0003800000 */
[----:B------:R-:W-:Y:S02]  /*6110*/  IMAD R19, R6, 0x40, R11 ;  /* 0x0000004006137824 */ /* 0x000fe400078e020b */
[----:B------:R-:W-:Y:S02]  /*6120*/  IMAD.SHL.U32 R20, R18, 0x80, RZ ;  /* 0x0000008012147824 */ /* 0x000fe400078e00ff */
[----:B------:R-:W-:Y:S02]  /*6130*/  IMAD.MOV.U32 R23, RZ, RZ, RZ ;  /* 0x000000ffff177224 */ /* 0x000fe400078e00ff */
[----:B------:R-:W-:Y:S02]  /*6140*/  IMAD.MOV.U32 R6, RZ, RZ, R13 ;  /* 0x000000ffff067224 */ /* 0x000fe400078e000d */
[----:B------:R-:W-:Y:S02]  /*6150*/  IMAD.MOV.U32 R7, RZ, RZ, R3 ;  /* 0x000000ffff077224 */ /* 0x000fe400078e0003 */
[----:B------:R-:W-:-:S07]  /*6160*/  IMAD.MOV.U32 R9, RZ, RZ, R15 ;  /* 0x000000ffff097224 */ /* 0x000fce00078e000f */
.L_x_118:
[----:B------:R-:W0:Y:S01]  /*6170*/  S2R R21, SR_CgaCtaId ;  /* 0x0000000000157919 */ /* 0x000e220000008800 */
[----:B------:R-:W-:Y:S02]  /*6180*/  MOV R8, 0x400 ;  /* 0x0000040000087802 */ /* 0x000fe40000000f00 */
[----:B------:R-:W-:-:S13]  /*6190*/  LOP3.LUT P1, RZ, R0, 0x7f, RZ, 0xc0, !PT ;  /* 0x0000007f00ff7812 */ /* 0x000fda000782c0ff */
[----:B------:R-:W1:Y:S01]  /*61a0*/  @!P1 LDC R18, c[0x0][0x500] ;  /* 0x00014000ff129b82 */ /* 0x000e620000000800 */
[----:B0-----:R-:W-:Y:S02]  /*61b0*/  LEA R22, R21, R8, 0x18 ;  /* 0x0000000815167211 */ /* 0x001fe400078ec0ff */
[----:B------:R-:W-:-:S03]  /*61c0*/  SHF.L.U32 R8, R7, 0x1f, RZ ;  /* 0x0000001f07087819 */ /* 0x000fc600000006ff */
[----:B------:R-:W-:-:S04]  /*61d0*/  IMAD R21, R9, 0x8, R22 ;  /* 0x0000000809157824 */ /* 0x000fc800078e0216 */
[----:B------:R-:W0:Y:S02]  /*61e0*/  SYNCS.PHASECHK.TRANS64.TRYWAIT P0, [R21+URZ+0x128], R8 ;  /* 0x00012808150075a7 */ /* 0x000e24000800017f */
[----:B01----:R-:W-:Y:S05]  /*61f0*/  @!P0 BRA `(.L_x_116) ;  /* 0x0000002000208947 */ /* 0x003fea0003800000 */
.L_x_168:
[----:B0-----:R-:W-:Y:S01]  /*6200*/  PRMT R8, R14, 0x9910, RZ ;  /* 0x000099100e087816 */ /* 0x001fe200000000ff */
[----:B------:R0:W-:Y:S03]  /*6210*/  @!P1 SYNCS.ARRIVE.TRANS64 RZ, [R21+URZ], R18 ;  /* 0x0000001215ff99a7 */ /* 0x0001e6000800003f */
[----:B------:R-:W-:-:S13]  /*6220*/  ISETP.NE.AND P0, PT, R8, 0x2, PT ;  /* 0x000000020800780c */ /* 0x000fda0003f05270 */
[----:B0-----:R-:W-:Y:S05]  /*6230*/  @P0 BRA `(.L_x_117) ;  /* 0x0000000000040947 */ /* 0x001fea0003800000 */
[----:B------:R-:W-:Y:S01]  /*6240*/  BPT.TRAP 0x1 ;  /* 0x000000040000795c */ /* 0x000fe20000300000 */
.L_x_117:
[----:B------:R-:W-:Y:S01]  /*6250*/  R2UR UR16, R22 ;  /* 0x00000000161072ca */ /* 0x000fe200000e0000 */
[----:B------:R-:W-:Y:S01]  /*6260*/  IMAD R22, R9, 0x1000, R22 ;  /* 0x0000100009167824 */ /* 0x000fe200078e0216 */
[----:B------:R-:W-:Y:S01]  /*6270*/  R2UR UR9, R21 ;  /* 0x00000000150972ca */ /* 0x000fe200000e0000 */
[C---:B------:R-:W-:Y:S01]  /*6280*/  IMAD R8, R9.reuse, 0x800, R12 ;  /* 0x0000080009087824 */ /* 0x040fe200078e020c */
[----:B------:R-:W-:Y:S01]  /*6290*/  UIADD3 UR6, UP0, UR22, 0xf0, URZ ;  /* 0x000000f016067890 */ /* 0x000fe2000ff1e03f */
[----:B------:R-:W-:Y:S01]  /*62a0*/  VIADD R6, R6, 0xffffffff ;  /* 0xffffffff06067836 */ /* 0x000fe20000000000 */
[----:B------:R-:W-:Y:S01]  /*62b0*/  R2UR UR5, R22 ;  /* 0x00000000160572ca */ /* 0x000fe200000e0000 */
[----:B------:R-:W-:Y:S01]  /*62c0*/  UIADD3 UR24, UP1, UR22, 0x1f0, URZ ;  /* 0x000001f016187890 */ /* 0x000fe2000ff3e03f */
[----:B------:R-:W-:Y:S01]  /*62d0*/  R2UR UR8, R8 ;  /* 0x00000000080872ca */ /* 0x000fe200000e0000 */
[----:B------:R-:W-:Y:S01]  /*62e0*/  UIADD3.X UR7, URZ, UR23, URZ, UP0, !UPT ;  /* 0x000000173f077290 */ /* 0x000fe200087fe43f */
[----:B------:R-:W-:Y:S01]  /*62f0*/  R2UR UR11, R20 ;  /* 0x00000000140b72ca */ /* 0x000fe200000e0000 */
[----:B------:R-:W-:Y:S01]  /*6300*/  VIADD R9, R9, 0x1 ;  /* 0x0000000109097836 */ /* 0x000fe20000000000 */
[----:B------:R-:W-:Y:S01]  /*6310*/  R2UR UR10, R23 ;  /* 0x00000000170a72ca */ /* 0x000fe200000e0000 */
[----:B------:R-:W-:Y:S01]  /*6320*/  UIADD3.X UR25, URZ, UR23, URZ, UP1, !UPT ;  /* 0x000000173f197290 */ /* 0x000fe20008ffe43f */
[----:B------:R-:W-:Y:S01]  /*6330*/  R2UR UR12, R17 ;  /* 0x00000000110c72ca */ /* 0x000fe200000e0000 */
[----:B------:R-:W-:Y:S01]  /*6340*/  UMOV UR14, 0x0 ;  /* 0x00000000000e7882 */ /* 0x000fe20000000000 */
[----:B------:R-:W-:Y:S01]  /*6350*/  R2UR UR19, R19 ;  /* 0x00000000131372ca */ /* 0x000fe200000e0000 */
[----:B------:R-:W-:Y:S01]  /*6360*/  UMOV UR15, 0x10000000 ;  /* 0x10000000000f7882 */ /* 0x000fe20000000000 */
[----:B------:R-:W-:Y:S01]  /*6370*/  ISETP.GT.AND P1, PT, R6, 0x1, PT ;  /* 0x000000010600780c */ /* 0x000fe20003f24270 */
[----:B------:R-:W-:Y:S01]  /*6380*/  UIADD3 UR5, UR5, 0x300, URZ ;  /* 0x0000030005057890 */ /* 0x000fe2000fffe03f */
[----:B------:R-:W-:Y:S01]  /*6390*/  ISETP.NE.AND P0, PT, R9, 0x25, PT ;  /* 0x000000250900780c */ /* 0x000fe20003f05270 */
[----:B------:R-:W-:Y:S01]  /*63a0*/  UIADD3 UR16, UR16, 0x25300, UR8 ;  /* 0x0002530010107890 */ /* 0x000fe2000fffe008 */
[----:B------:R-:W-:Y:S01]  /*63b0*/  VIADD R23, R23, 0x20 ;  /* 0x0000002017177836 */ /* 0x000fe20000000000 */
[----:B------:R-:W-:Y:S01]  /*63c0*/  UMOV UR26, 0x30000 ;  /* 0x00030000001a7882 */ /* 0x000fe20000000000 */
[----:B------:R-:W-:-:S02]  /*63d0*/  SEL R8, RZ, 0x1, P0 ;  /* 0x00000001ff087807 */ /* 0x000fc40000000000 */
[----:B------:R-:W-:Y:S01]  /*63e0*/  UMOV UR8, UR5 ;  /* 0x0000000500087c82 */ /* 0x000fe20008000000 */
[----:B------:R-:W-:Y:S01]  /*63f0*/  SEL R9, R9, RZ, P0 ;  /* 0x000000ff09097207 */ /* 0x000fe20000000000 */
[----:B------:R0:W-:Y:S01]  /*6400*/  UTMALDG.3D [UR8], [UR6], desc[UR14] ;  /* 0x00000e08060075b4 */ /* 0x0001e20008011000 */
[----:B------:R-:W-:Y:S01]  /*6410*/  LOP3.LUT R7, R7, R8, RZ, 0x3c, !PT ;  /* 0x0000000807077212 */ /* 0x000fe200078e3cff */
[----:B0-----:R-:W-:Y:S01]  /*6420*/  UMOV UR11, UR19 ;  /* 0x00000013000b7c82 */ /* 0x001fe20008000000 */
[----:B------:R-:W-:Y:S02]  /*6430*/  UMOV UR8, UR16 ;  /* 0x0000001000087c82 */ /* 0x000fe40008000000 */
[----:B------:R0:W-:Y:S02]  /*6440*/  UTMALDG.3D.MULTICAST [UR8], [UR24], UR26, desc[UR14] ;  /* 0x00000e08180073b4 */ /* 0x0001e4000801181a */
[----:B0-----:R-:W-:Y:S05]  /*6450*/  @P1 BRA `(.L_x_118) ;  /* 0xfffffffc00441947 */ /* 0x001fea000383ffff */
.L_x_115:
[----:B------:R-:W-:Y:S05]  /*6460*/  BSYNC B1 ;  /* 0x0000000000017941 */ /* 0x000fea0003800000 */
.L_x_114:
[----:B------:R-:W-:Y:S01]  /*6470*/  LOP3.LUT P1, RZ, R16, 0xff, RZ, 0xc0, !PT ;  /* 0x000000ff10ff7812 */ /* 0x000fe2000782c0ff */
[C---:B------:R-:W-:Y:S01]  /*6480*/  IMAD.IADD R15, R10.reuse, 0x1, R15 ;  /* 0x000000010a0f7824 */ /* 0x040fe200078e020f */
[----:B------:R-:W-:Y:S01]  /*6490*/  ULDC.64 UR6, c[0x0][0x650] ;  /* 0x0001940000067ab9 */ /* 0x000fe20000000a00 */
[C---:B------:R-:W-:Y:S01]  /*64a0*/  ISETP.GE.U32.AND P2, PT, R10.reuse, 0x25, PT ;  /* 0x000000250a00780c */ /* 0x040fe20003f46070 */
[----:B------:R-:W-:Y:S01]  /*64b0*/  BSSY B1, `(.L_x_119) ;  /* 0x000006c000017945 */ /* 0x000fe20003800000 */
[C---:B------:R-:W-:Y:S01]  /*64c0*/  IMAD.WIDE.U32 R6, R15.reuse, -0x45306eb3, RZ ;  /* 0xbacf914d0f067825 */ /* 0x040fe200078e00ff */
[----:B------:R-:W-:Y:S02]  /*64d0*/  ISETP.GT.U32.AND P0, PT, R15, 0x24, PT ;  /* 0x000000240f00780c */ /* 0x000fe40003f04070 */
[----:B------:R-:W-:Y:S01]  /*64e0*/  PRMT R16, RZ, 0x7610, R16 ;  /* 0x00007610ff107816 */ /* 0x000fe20000000010 */
[----:B------:R-:W-:Y:S01]  /*64f0*/  IMAD.MOV.U32 R18, RZ, RZ, -0x1 ;  /* 0xffffffffff127424 */ /* 0x000fe200078e00ff */
[----:B------:R-:W-:Y:S01]  /*6500*/  ISETP.LT.U32.AND P0, PT, R10, 0x25, P0 ;  /* 0x000000250a00780c */ /* 0x000fe20000701070 */
[----:B------:R-:W-:-:S02]  /*6510*/  IMAD.MOV.U32 R17, RZ, RZ, -0x1 ;  /* 0xffffffffff117424 */ /* 0x000fc400078e00ff */
[----:B------:R-:W0:Y:S01]  /*6520*/  @P1 S2R R9, SR_CgaCtaId ;  /* 0x0000000000091919 */ /* 0x000e220000008800 */
[----:B------:R-:W-:Y:S02]  /*6530*/  SEL R6, RZ, 0x1, !P0 ;  /* 0x00000001ff067807 */ /* 0x000fe40004000000 */
[----:B------:R-:W-:Y:S02]  /*6540*/  IADD3 R4, P0, R4, UR20, RZ ;  /* 0x0000001404047c10 */ /* 0x000fe4000ff1e0ff */
[----:B------:R-:W-:Y:S02]  /*6550*/  @P1 MOV R8, 0x400 ;  /* 0x0000040000081802 */ /* 0x000fe40000000f00 */
[----:B------:R-:W-:Y:S02]  /*6560*/  IADD3.X R5, R5, UR13, RZ, P0, !PT ;  /* 0x0000000d05057c10 */ /* 0x000fe400087fe4ff */
[----:B------:R-:W-:Y:S02]  /*6570*/  ISETP.GE.U32.AND P0, PT, R4, UR6, PT ;  /* 0x0000000604007c0c */ /* 0x000fe4000bf06070 */
[----:B------:R-:W-:-:S02]  /*6580*/  LOP3.LUT R3, R3, R6, RZ, 0x3c, !PT ;  /* 0x0000000603037212 */ /* 0x000fc400078e3cff */
[----:B------:R-:W-:Y:S02]  /*6590*/  ISETP.GE.U32.AND.EX P0, PT, R5, UR7, PT, P0 ;  /* 0x0000000705007c0c */ /* 0x000fe4000bf06100 */
[----:B0-----:R-:W-:Y:S01]  /*65a0*/  @P1 LEA R8, R9, R8, 0x18 ;  /* 0x0000000809081211 */ /* 0x001fe200078ec0ff */
[----:B------:R-:W-:-:S03]  /*65b0*/  IMAD.IADD R9, R15, 0x1, -R7 ;  /* 0x000000010f097824 */ /* 0x000fc600078e0a07 */
[----:B------:R0:W-:Y:S02]  /*65c0*/  @P1 SYNCS.ARRIVE.TRANS64.A1T0 RZ, [R8+URZ+0x268], RZ ;  /* 0x000268ff08ff19a7 */ /* 0x0001e4000810003f */
[----:B------:R-:W-:Y:S02]  /*65d0*/  LEA.HI R9, R9, R7, RZ, 0x1f ;  /* 0x0000000709097211 */ /* 0x000fe400078ff8ff */
[----:B------:R-:W-:Y:S02]  /*65e0*/  PRMT R7, RZ, 0x7610, R7 ;  /* 0x00007610ff077816 */ /* 0x000fe40000000007 */
[----:B------:R-:W-:-:S04]  /*65f0*/  SHF.R.U32.HI R6, RZ, 0x5, R9 ;  /* 0x00000005ff067819 */ /* 0x000fc80000011609 */
[----:B------:R-:W-:Y:S01]  /*6600*/  @P2 LOP3.LUT R3, R3, 0x1, R6, 0x78, !PT ;  /* 0x0000000103032812 */ /* 0x000fe200078e7806 */
[----:B------:R-:W-:Y:S02]  /*6610*/  IMAD R15, R6, -0x25, R15 ;  /* 0xffffffdb060f7824 */ /* 0x000fe400078e020f */
[----:B------:R-:W-:Y:S01]  /*6620*/  IMAD.MOV.U32 R6, RZ, RZ, -0x1 ;  /* 0xffffffffff067424 */ /* 0x000fe200078e00ff */
[----:B0-----:R-:W-:Y:S06]  /*6630*/  @P0 BRA `(.L_x_120) ;  /* 0x00000004004c0947 */ /* 0x001fec0003800000 */
[----:B------:R-:W0:Y:S01]  /*6640*/  S2R R18, SR_CTAID.X ;  /* 0x0000000000127919 */ /* 0x000e220000002500 */
[----:B------:R-:W-:Y:S01]  /*6650*/  ULDC.64 UR6, c[0x0][0x628] ;  /* 0x00018a0000067ab9 */ /* 0x000fe20000000a00 */
[----:B------:R-:W-:Y:S01]  /*6660*/  ULDC UR8, c[0x0][0x630] ;  /* 0x00018c0000087ab9 */ /* 0x000fe20000000800 */
[----:B------:R-:W-:Y:S01]  /*6670*/  ISETP.NE.U32.AND P0, PT, RZ, UR6, PT ;  /* 0x00000006ff007c0c */ /* 0x000fe2000bf05070 */
[----:B------:R-:W1:Y:S01]  /*6680*/  S2R R19, SR_CTAID.Y ;  /* 0x0000000000137919 */ /* 0x000e620000002600 */
[----:B------:R-:W-:Y:S01]  /*6690*/  ULDC UR9, c[0x0][0x150] ;  /* 0x0000540000097ab9 */ /* 0x000fe20000000800 */
[----:B------:R-:W-:Y:S01]  /*66a0*/  IMAD.MOV.U32 R6, RZ, RZ, R4 ;  /* 0x000000ffff067224 */ /* 0x000fe200078e0004 */
[----:B------:R-:W-:Y:S01]  /*66b0*/  ISETP.NE.AND.EX P0, PT, RZ, UR7, PT, P0 ;  /* 0x00000007ff007c0c */ /* 0x000fe2000bf05300 */
[----:B------:R-:W-:Y:S01]  /*66c0*/  IMAD.MOV.U32 R7, RZ, RZ, R5 ;  /* 0x000000ffff077224 */ /* 0x000fe200078e0005 */
[----:B0-----:R-:W-:-:S11]  /*66d0*/  I2FP.F32.U32 R20, R18 ;  /* 0x0000001200147245 */ /* 0x001fd60000201000 */
[----:B------:R-:W-:Y:S05]  /*66e0*/  @!P0 BRA `(.L_x_121) ;  /* 0x0000000000288947 */ /* 0x000fea0003800000 */
[----:B------:R-:W-:Y:S02]  /*66f0*/  ULDC UR5, c[0x0][0x634] ;  /* 0x00018d0000057ab9 */ /* 0x000fe40000000800 */
[----:B------:R-:W-:-:S05]  /*6700*/  IADD3 R7, P0, R4, UR5, RZ ;  /* 0x0000000504077c10 */ /* 0x000fca000ff1e0ff */
[----:B------:R-:W-:-:S04]  /*6710*/  IMAD.X R17, RZ, RZ, R5, P0 ;  /* 0x000000ffff117224 */ /* 0x000fc800000e0605 */
[----:B------:R-:W-:-:S04]  /*6720*/  IMAD.WIDE.U32 R8, R17, UR6, RZ ;  /* 0x0000000611087c25 */ /* 0x000fc8000f8e00ff */
[----:B------:R-:W-:-:S04]  /*6730*/  IMAD.WIDE.U32 R8, P0, R7, UR7, R8 ;  /* 0x0000000707087c25 */ /* 0x000fc8000f800008 */
[----:B------:R-:W-:-:S04]  /*6740*/  IMAD.WIDE.U32 R6, R7, UR6, RZ ;  /* 0x0000000607067c25 */ /* 0x000fc8000f8e00ff */
[----:B------:R-:W-:Y:S01]  /*6750*/  IMAD.MOV.U32 R6, RZ, RZ, R9 ;  /* 0x000000ffff067224 */ /* 0x000fe200078e0009 */
[----:B------:R-:W-:Y:S01]  /*6760*/  IADD3 RZ, P1, R7, R8, RZ ;  /* 0x0000000807ff7210 */ /* 0x000fe20007f3e0ff */
[----:B------:R-:W-:-:S04]  /*6770*/  IMAD.X R7, RZ, RZ, RZ, P0 ;  /* 0x000000ffff077224 */ /* 0x000fc800000e06ff */
[----:B------:R-:W-:-:S08]  /*6780*/  IMAD.WIDE.U32.X R6, R17, UR7, R6, P1 ;  /* 0x0000000711067c25 */ /* 0x000fd000088e0406 */
.L_x_121:
[--C-:B------:R-:W-:Y:S01]  /*6790*/  SHF.R.U64 R17, R6, UR8, R7.reuse ;  /* 0x0000000806117c19 */ /* 0x100fe20008001207 */
[----:B------:R-:W-:Y:S01]  /*67a0*/  FMUL R20, R20, UR9 ;  /* 0x0000000914147c20 */ /* 0x000fe20008400000 */
[----:B------:R-:W0:Y:S01]  /*67b0*/  LDC R21, c[0x0][0x144] ;  /* 0x00005100ff157b82 */ /* 0x000e220000000800 */
[----:B-1----:R-:W-:Y:S01]  /*67c0*/  I2FP.F32.U32 R8, R19 ;  /* 0x0000001300087245 */ /* 0x002fe20000201000 */
[----:B------:R-:W-:Y:S01]  /*67d0*/  ULDC UR5, c[0x0][0x154] ;  /* 0x0000550000057ab9 */ /* 0x000fe20000000800 */
[----:B------:R-:W-:Y:S01]  /*67e0*/  SHF.R.U32.HI R6, RZ, UR8, R7 ;  /* 0x00000008ff067c19 */ /* 0x000fe20008011607 */
[----:B------:R-:W-:Y:S01]  /*67f0*/  ULDC.64 UR6, c[0x0][0x620] ;  /* 0x0001880000067ab9 */ /* 0x000fe20000000a00 */
[----:B------:R-:W-:Y:S01]  /*6800*/  IADD3 R7, P0, RZ, -R17, RZ ;  /* 0x80000011ff077210 */ /* 0x000fe20007f1e0ff */
[----:B------:R-:W1:Y:S01]  /*6810*/  F2I.U32.TRUNC.NTZ R20, R20 ;  /* 0x0000001400147305 */ /* 0x000e62000020f000 */
[----:B------:R-:W-:Y:S01]  /*6820*/  FMUL R8, R8, UR5 ;  /* 0x0000000508087c20 */ /* 0x000fe20008400000 */
[----:B------:R-:W2:Y:S01]  /*6830*/  LDC R22, c[0x0][0x148] ;  /* 0x00005200ff167b82 */ /* 0x000ea20000000800 */
[----:B------:R-:W-:Y:S01]  /*6840*/  ULDC UR5, c[0x0][0x618] ;  /* 0x0001860000057ab9 */ /* 0x000fe20000000800 */
[----:B------:R-:W-:-:S04]  /*6850*/  IMAD.X R6, RZ, RZ, ~R6, P0 ;  /* 0x000000ffff067224 */ /* 0x000fc800000e0e06 */
[----:B------:R-:W-:Y:S01]  /*6860*/  IMAD R6, R6, UR6, RZ ;  /* 0x0000000606067c24 */ /* 0x000fe2000f8e02ff */
[----:B------:R-:W3:Y:S03]  /*6870*/  F2I.U32.TRUNC.NTZ R8, R8 ;  /* 0x0000000800087305 */ /* 0x000ee6000020f000 */
[C---:B------:R-:W-:Y:S02]  /*6880*/  IMAD R9, R7.reuse, UR7, R6 ;  /* 0x0000000707097c24 */ /* 0x040fe4000f8e0206 */
[----:B------:R-:W-:Y:S01]  /*6890*/  IMAD.WIDE.U32 R6, R7, UR6, R4 ;  /* 0x0000000607067c25 */ /* 0x000fe2000f8e0004 */
[----:B------:R-:W-:Y:S02]  /*68a0*/  ULDC.64 UR6, c[0x0][0x640] ;  /* 0x0001900000067ab9 */ /* 0x000fe40000000a00 */
[----:B------:R-:W-:Y:S01]  /*68b0*/  ISETP.NE.U32.AND P0, PT, RZ, UR6, PT ;  /* 0x00000006ff007c0c */ /* 0x000fe2000bf05070 */
[----:B-1----:R-:W-:-:S02]  /*68c0*/  IMAD.MOV R20, RZ, RZ, -R20 ;  /* 0x000000ffff147224 */ /* 0x002fc400078e0a14 */
[----:B------:R-:W-:Y:S01]  /*68d0*/  IMAD.IADD R7, R7, 0x1, R9 ;  /* 0x0000000107077824 */ /* 0x000fe200078e0209 */
[----:B------:R-:W-:Y:S01]  /*68e0*/  ISETP.NE.AND.EX P0, PT, RZ, UR7, PT, P0 ;  /* 0x00000007ff007c0c */ /* 0x000fe2000bf05300 */
[----:B0-----:R-:W-:-:S03]  /*68f0*/  IMAD R18, R21, R20, R18 ;  /* 0x0000001415127224 */ /* 0x001fc600078e0212 */
[--C-:B------:R-:W-:Y:S01]  /*6900*/  SHF.R.U64 R20, R6, UR5, R7.reuse ;  /* 0x0000000506147c19 */ /* 0x100fe20008001207 */
[----:B---3--:R-:W-:Y:S01]  /*6910*/  IMAD.MOV R6, RZ, RZ, -R8 ;  /* 0x000000ffff067224 */ /* 0x008fe200078e0a08 */
[----:B------:R-:W-:Y:S01]  /*6920*/  SHF.R.U32.HI R7, RZ, UR5, R7 ;  /* 0x00000005ff077c19 */ /* 0x000fe20008011607 */
[----:B------:R-:W-:Y:S02]  /*6930*/  ULDC UR5, c[0x0][0x608] ;  /* 0x0001820000057ab9 */ /* 0x000fe40000000800 */
[----:B--2---:R-:W-:Y:S01]  /*6940*/  @P4 IMAD R18, R22, R6, R19 ;  /* 0x0000000616124224 */ /* 0x004fe200078e0213 */
[--C-:B------:R-:W-:Y:S02]  /*6950*/  SHF.R.U64 R22, R20, UR5, R7.reuse ;  /* 0x0000000514167c19 */ /* 0x100fe40008001207 */
[----:B------:R-:W-:Y:S01]  /*6960*/  SHF.R.U32.HI R7, RZ, UR5, R7 ;  /* 0x00000005ff077c19 */ /* 0x000fe20008011607 */
[----:B------:R-:W-:-:S03]  /*6970*/  ULDC UR5, c[0x0][0x658] ;  /* 0x0001960000057ab9 */ /* 0x000fc60000000800 */
[--C-:B------:R-:W-:Y:S02]  /*6980*/  SHF.R.U64 R19, R22, UR5, R7.reuse ;  /* 0x0000000516137c19 */ /* 0x100fe40008001207 */
[----:B------:R-:W-:-:S03]  /*6990*/  SHF.R.U32.HI R21, RZ, UR5, R7 ;  /* 0x00000005ff157c19 */ /* 0x000fc60008011607 */
[----:B------:R-:W-:Y:S02]  /*69a0*/  IMAD.MOV.U32 R8, RZ, RZ, R19 ;  /* 0x000000ffff087224 */ /* 0x000fe400078e0013 */
[----:B------:R-:W-:Y:S01]  /*69b0*/  IMAD.MOV.U32 R7, RZ, RZ, R21 ;  /* 0x000000ffff077224 */ /* 0x000fe200078e0015 */
[----:B------:R-:W-:Y:S06]  /*69c0*/  @!P0 BRA `(.L_x_122) ;  /* 0x00000000002c8947 */ /* 0x000fec0003800000 */
        /* <DEDUP_REMOVED lines=9> */
[----:B------:R-:W-:-:S04]  /*6a60*/  IMAD.WIDE.U32.X R6, R21, UR7, R6, P1 ;  /* 0x0000000715067c25 */ /* 0x000fc800088e0406 */
[----:B------:R-:W-:-:S07]  /*6a70*/  IMAD.MOV.U32 R8, RZ, RZ, R6 ;  /* 0x000000ffff087224 */ /* 0x000fce00078e0006 */
.L_x_122:
[----:B------:R-:W-:Y:S01]  /*6a80*/  ULDC UR5, c[0x0][0x648] ;  /* 0x0001920000057ab9 */ /* 0x000fe20000000800 */
[----:B------:R-:W-:Y:S01]  /*6a90*/  LOP3.LUT R6, R22, UR17, RZ, 0xc0, !PT ;  /* 0x0000001116067c12 */ /* 0x000fe2000f8ec0ff */
[----:B------:R-:W-:Y:S01]  /*6aa0*/  ULDC UR6, c[0x0][0x610] ;  /* 0x0001840000067ab9 */ /* 0x000fe20000000800 */
[----:B------:R-:W-:Y:S01]  /*6ab0*/  SHF.R.U64 R7, R8, UR5, R7 ;  /* 0x0000000508077c19 */ /* 0x000fe20008001207 */
[----:B------:R-:W-:Y:S01]  /*6ac0*/  ULDC UR5, c[0x0][0x638] ;  /* 0x00018e0000057ab9 */ /* 0x000fe20000000800 */
[----:B------:R-:W-:-:S03]  /*6ad0*/  LOP3.LUT R20, R20, UR4, RZ, 0xc0, !PT ;  /* 0x0000000414147c12 */ /* 0x000fc6000f8ec0ff */
[----:B------:R-:W-:Y:S02]  /*6ae0*/  IMAD.MOV R8, RZ, RZ, -R7 ;  /* 0x000000ffff087224 */ /* 0x000fe400078e0a07 */
[----:B------:R-:W-:Y:S02]  /*6af0*/  IMAD R7, R7, UR18, R6 ;  /* 0x0000001207077c24 */ /* 0x000fe4000f8e0206 */
[----:B------:R-:W-:Y:S01]  /*6b00*/  IMAD R19, R8, UR5, R19 ;  /* 0x0000000508137c24 */ /* 0x000fe2000f8e0213 */
[----:B------:R-:W-:Y:S01]  /*6b10*/  ULDC UR5, c[0x0][0x600] ;  /* 0x0001800000057ab9 */ /* 0x000fe20000000800 */
[----:B------:R-:W-:Y:S02]  /*6b20*/  IMAD R18, R7, UR6, R18 ;  /* 0x0000000607127c24 */ /* 0x000fe4000f8e0212 */
[----:B------:R-:W-:Y:S02]  /*6b30*/  IMAD R19, R19, UR5, R20 ;  /* 0x0000000513137c24 */ /* 0x000fe4000f8e0214 */
[----:B------:R-:W-:-:S03]  /*6b40*/  IMAD.MOV.U32 R7, RZ, RZ, 0x1 ;  /* 0x00000001ff077424 */ /* 0x000fc600078e00ff */
[----:B------:R-:W-:Y:S02]  /*6b50*/  SEL R6, R19, R18, !P4 ;  /* 0x0000001213067207 */ /* 0x000fe40006000000 */
[----:B------:R-:W-:-:S07]  /*6b60*/  SEL R18, R18, R19, !P4 ;  /* 0x0000001312127207 */ /* 0x000fce0006000000 */
.L_x_120:
[----:B------:R-:W-:Y:S05]  /*6b70*/  BSYNC B1 ;  /* 0x0000000000017941 */ /* 0x000fea0003800000 */
.L_x_119:
[----:B------:R-:W-:-:S13]  /*6b80*/  LOP3.LUT P0, RZ, R7, 0xff, RZ, 0xc0, !PT ;  /* 0x000000ff07ff7812 */ /* 0x000fda000780c0ff */
[----:B------:R-:W-:Y:S05]  /*6b90*/  @P0 BRA `(.L_x_123) ;  /* 0xfffffff400400947 */ /* 0x000fea000383ffff */
[----:B------:R-:W-:Y:S05]  /*6ba0*/  BSYNC B0 ;  /* 0x0000000000007941 */ /* 0x000fea0003800000 */
.L_x_112:
[----:B------:R-:W-:-:S03]  /*6bb0*/  UMOV UR5, 0xffffffff ;  /* 0xffffffff00057882 */ /* 0x000fc60000000000 */
[----:B------:R-:W-:Y:S05]  /*6bc0*/  BRA.DIV UR5, `(.L_x_124) ;  /* 0x0000001605c07947 */ /* 0x000fea000b800000 */
[----:B------:R-:W-:-:S13]  /*6bd0*/  ELECT P0, URZ, PT ;  /* 0x00000000003f782f */ /* 0x000fda0003800000 */
.L_x_171:
[----:B------:R-:W-:Y:S04]  /*6be0*/  BSSY B0, `(.L_x_125) ;  /* 0x0000154000007945 */ /* 0x000fe80003800000 */
[----:B------:R-:W-:Y:S05]  /*6bf0*/  @!P0 BRA `(.L_x_126) ;  /* 0x0000001400488947 */ /* 0x000fea0003800000 */
[----:B------:R-:W-:-:S04]  /*6c00*/  LOP3.LUT R2, R2, 0x2, RZ, 0xfc, !PT ;  /* 0x0000000202027812 */ /* 0x000fc800078efcff */
[----:B------:R-:W-:-:S13]  /*6c10*/  ISETP.NE.AND P0, PT, R2, 0x3, PT ;  /* 0x000000030200780c */ /* 0x000fda0003f05270 */
[----:B------:R-:W-:Y:S05]  /*6c20*/  @!P0 BRA `(.L_x_127) ;  /* 0x0000000000048947 */ /* 0x000fea0003800000 */
[----:B------:R-:W-:Y:S01]  /*6c30*/  BPT.TRAP 0x1 ;  /* 0x000000040000795c */ /* 0x000fe20000300000 */
.L_x_127:
[----:B------:R-:W0:Y:S01]  /*6c40*/  S2R R5, SR_CgaCtaId ;  /* 0x0000000000057919 */ /* 0x000e220000008800 */
[----:B------:R-:W-:Y:S02]  /*6c50*/  MOV R0, 0x400 ;  /* 0x0000040000007802 */ /* 0x000fe40000000f00 */
[----:B------:R-:W-:Y:S02]  /*6c60*/  SHF.L.U32 R4, R3, 0x1f, RZ ;  /* 0x0000001f03047819 */ /* 0x000fe400000006ff */
[----:B0-----:R-:W-:-:S05]  /*6c70*/  LEA R0, R5, R0, 0x18 ;  /* 0x0000000005007211 */ /* 0x001fca00078ec0ff */
[----:B------:R-:W-:-:S04]  /*6c80*/  VIADD R0, R0, 0x128 ;  /* 0x0000012800007836 */ /* 0x000fc80000000000 */
[C---:B------:R-:W-:Y:S02]  /*6c90*/  IMAD R7, R15.reuse, 0x8, R0 ;  /* 0x000000080f077824 */ /* 0x040fe400078e0200 */
[----:B------:R-:W-:Y:S02]  /*6ca0*/  VIADD R15, R15, 0x1 ;  /* 0x000000010f0f7836 */ /* 0x000fe40000000000 */
[----:B------:R-:W0:Y:S03]  /*6cb0*/  SYNCS.PHASECHK.TRANS64.TRYWAIT P0, [R7+URZ], R4 ;  /* 0x00000004070075a7 */ /* 0x000e26000800017f */
[----:B------:R-:W-:-:S04]  /*6cc0*/  ISETP.NE.AND P1, PT, R15, 0x25, PT ;  /* 0x000000250f00780c */ /* 0x000fc80003f25270 */
[----:B------:R-:W-:Y:S02]  /*6cd0*/  SEL R2, RZ, 0x1, P1 ;  /* 0x00000001ff027807 */ /* 0x000fe40000800000 */
[----:B------:R-:W-:Y:S02]  /*6ce0*/  SEL R15, R15, RZ, P1 ;  /* 0x000000ff0f0f7207 */ /* 0x000fe40000800000 */
[----:B------:R-:W-:-:S03]  /*6cf0*/  LOP3.LUT R6, R3, R2, RZ, 0x3c, !PT ;  /* 0x0000000203067212 */ /* 0x000fc600078e3cff */
[----:B------:R-:W-:Y:S01]  /*6d00*/  IMAD R8, R15, 0x8, R0 ;  /* 0x000000080f087824 */ /* 0x000fe200078e0200 */
[----:B------:R-:W-:Y:S01]  /*6d10*/  SHF.L.U32 R5, R6, 0x1f, RZ ;  /* 0x0000001f06057819 */ /* 0x000fe200000006ff */
[----:B0-----:R-:W-:Y:S06]  /*6d20*/  @!P0 BRA `(.L_x_128) ;  /* 0x0000001400888947 */ /* 0x001fec0003800000 */
.L_x_172:
[----:B------:R-:W1:Y:S01]  /*6d30*/  SYNCS.PHASECHK.TRANS64.TRYWAIT P0, [R8+URZ], R5 ;  /* 0x00000005080075a7 */ /* 0x000e62000800017f */
[----:B------:R-:W-:-:S05]  /*6d40*/  VIADD R2, R15, 0x1 ;  /* 0x000000010f027836 */ /* 0x000fca0000000000 */
[----:B------:R-:W-:-:S04]  /*6d50*/  ISETP.NE.AND P1, PT, R2, 0x25, PT ;  /* 0x000000250200780c */ /* 0x000fc80003f25270 */
[----:B------:R-:W-:Y:S02]  /*6d60*/  SEL R3, RZ, 0x1, P1 ;  /* 0x00000001ff037807 */ /* 0x000fe40000800000 */
[----:B0-----:R-:W-:Y:S02]  /*6d70*/  SEL R7, R2, RZ, P1 ;  /* 0x000000ff02077207 */ /* 0x001fe40000800000 */
[----:B------:R-:W-:-:S03]  /*6d80*/  LOP3.LUT R6, R6, R3, RZ, 0x3c, !PT ;  /* 0x0000000306067212 */ /* 0x000fc600078e3cff */
[----:B------:R-:W-:Y:S01]  /*6d90*/  IMAD R9, R7, 0x8, R0 ;  /* 0x0000000807097824 */ /* 0x000fe200078e0200 */
[----:B------:R-:W-:Y:S01]  /*6da0*/  SHF.L.U32 R4, R6, 0x1f, RZ ;  /* 0x0000001f06047819 */ /* 0x000fe200000006ff */
[----:B-1----:R-:W-:Y:S06]  /*6db0*/  @!P0 BRA `(.L_x_129) ;  /* 0x0000001400788947 */ /* 0x002fec0003800000 */
.L_x_173:
[----:B------:R-:W1:Y:S01]  /*6dc0*/  SYNCS.PHASECHK.TRANS64.TRYWAIT P0, [R9+URZ], R4 ;  /* 0x00000004090075a7 */ /* 0x000e62000800017f */
[----:B------:R-:W-:-:S05]  /*6dd0*/  VIADD R2, R7, 0x1 ;  /* 0x0000000107027836 */ /* 0x000fca0000000000 */
[----:B------:R-:W-:-:S04]  /*6de0*/  ISETP.NE.AND P1, PT, R2, 0x25, PT ;  /* 0x000000250200780c */ /* 0x000fc80003f25270 */
[----:B------:R-:W-:Y:S02]  /*6df0*/  SEL R3, RZ, 0x1, P1 ;  /* 0x00000001ff037807 */ /* 0x000fe40000800000 */
[----:B------:R-:W-:Y:S02]  /*6e00*/  SEL R7, R2, RZ, P1 ;  /* 0x000000ff02077207 */ /* 0x000fe40000800000 */
[----:B------:R-:W-:-:S03]  /*6e10*/  LOP3.LUT R6, R6, R3, RZ, 0x3c, !PT ;  /* 0x0000000306067212 */ /* 0x000fc600078e3cff */
[----:B0-----:R-:W-:Y:S01]  /*6e20*/  IMAD R8, R7, 0x8, R0 ;  /* 0x0000000807087824 */ /* 0x001fe200078e0200 */
[----:B------:R-:W-:Y:S01]  /*6e30*/  SHF.L.U32 R5, R6, 0x1f, RZ ;  /* 0x0000001f06057819 */ /* 0x000fe200000006ff */
[----:B-1----:R-:W-:Y:S06]  /*6e40*/  @!P0 BRA `(.L_x_130) ;  /* 0x0000001400688947 */ /* 0x002fec0003800000 */
.L_x_174:
        /* <DEDUP_REMOVED lines=9> */
.L_x_175:
        /* <DEDUP_REMOVED lines=9> */
.L_x_176:
        /* <DEDUP_REMOVED lines=9> */
.L_x_177:
        /* <DEDUP_REMOVED lines=9> */
.L_x_178:
        /* <DEDUP_REMOVED lines=9> */
.L_x_179:
        /* <DEDUP_REMOVED lines=9> */
.L_x_180:
        /* <DEDUP_REMOVED lines=9> */
.L_x_181:
        /* <DEDUP_REMOVED lines=9> */
.L_x_182:
        /* <DEDUP_REMOVED lines=9> */
.L_x_183:
        /* <DEDUP_REMOVED lines=9> */
.L_x_184:
        /* <DEDUP_REMOVED lines=9> */
.L_x_185:
        /* <DEDUP_REMOVED lines=9> */
.L_x_186:
        /* <DEDUP_REMOVED lines=9> */
.L_x_187:
        /* <DEDUP_REMOVED lines=9> */
.L_x_188:
        /* <DEDUP_REMOVED lines=9> */
.L_x_189:
        /* <DEDUP_REMOVED lines=9> */
.L_x_190:
        /* <DEDUP_REMOVED lines=9> */
.L_x_191:
        /* <DEDUP_REMOVED lines=9> */
.L_x_192:
        /* <DEDUP_REMOVED lines=9> */
.L_x_193:
        /* <DEDUP_REMOVED lines=9> */
.L_x_194:
        /* <DEDUP_REMOVED lines=9> */
.L_x_195:
        /* <DEDUP_REMOVED lines=9> */
.L_x_196:
        /* <DEDUP_REMOVED lines=9> */
.L_x_197:
        /* <DEDUP_REMOVED lines=9> */
.L_x_198:
        /* <DEDUP_REMOVED lines=9> */
.L_x_199:
        /* <DEDUP_REMOVED lines=9> */
.L_x_200:
        /* <DEDUP_REMOVED lines=9> */
.L_x_201:
        /* <DEDUP_REMOVED lines=9> */
.L_x_202:
        /* <DEDUP_REMOVED lines=9> */
.L_x_203:
        /* <DEDUP_REMOVED lines=9> */
.L_x_204:
        /* <DEDUP_REMOVED lines=9> */
.L_x_205:
[----:B------:R-:W1:Y:S01]  /*7fc0*/  SYNCS.PHASECHK.TRANS64.TRYWAIT P0, [R9+URZ], R4 ;  /* 0x00000004090075a7 */ /* 0x000e62000800017f */
[----:B------:R-:W-:-:S05]  /*7fd0*/  VIADD R2, R7, 0x1 ;  /* 0x0000000107027836 */ /* 0x000fca0000000000 */
[----:B------:R-:W-:-:S04]  /*7fe0*/  ISETP.NE.AND P1, PT, R2, 0x25, PT ;  /* 0x000000250200780c */ /* 0x000fc80003f25270 */
[----:B------:R-:W-:Y:S02]  /*7ff0*/  SEL R3, RZ, 0x1, P1 ;  /* 0x00000001ff037807 */ /* 0x000fe40000800000 */
[----:B------:R-:W-:Y:S02]  /*8000*/  SEL R7, R2, RZ, P1 ;  /* 0x000000ff02077207 */ /* 0x000fe40000800000 */
[----:B------:R-:W-:-:S03]  /*8010*/  LOP3.LUT R11, R6, R3, RZ, 0x3c, !PT ;  /* 0x00000003060b7212 */ /* 0x000fc600078e3cff */
[----:B------:R-:W-:Y:S01]  /*8020*/  IMAD R6, R7, 0x8, R0 ;  /* 0x0000000807067824 */ /* 0x000fe200078e0200 */
[----:B0-----:R-:W-:Y:S01]  /*8030*/  SHF.L.U32 R5, R11, 0x1f, RZ ;  /* 0x0000001f0b057819 */ /* 0x001fe200000006ff */
[----:B-1----:R-:W-:Y:S06]  /*8040*/  @!P0 BRA `(.L_x_162) ;  /* 0x0000000c00688947 */ /* 0x002fec0003800000 */
.L_x_206:
[----:B------:R-:W1:Y:S01]  /*8050*/  SYNCS.PHASECHK.TRANS64.TRYWAIT P0, [R6+URZ], R5 ;  /* 0x00000005060075a7 */ /* 0x000e62000800017f */
[----:B------:R-:W-:-:S05]  /*8060*/  VIADD R2, R7, 0x1 ;  /* 0x0000000107027836 */ /* 0x000fca0000000000 */
[----:B------:R-:W-:-:S04]  /*8070*/  ISETP.NE.AND P1, PT, R2, 0x25, PT ;  /* 0x000000250200780c */ /* 0x000fc80003f25270 */
[----:B0-----:R-:W-:Y:S02]  /*8080*/  SEL R4, RZ, 0x1, P1 ;  /* 0x00000001ff047807 */ /* 0x001fe40000800000 */
[----:B------:R-:W-:Y:S02]  /*8090*/  SEL R3, R2, RZ, P1 ;  /* 0x000000ff02037207 */ /* 0x000fe40000800000 */
[----:B------:R-:W-:Y:S01]  /*80a0*/  LOP3.LUT R4, R11, R4, RZ, 0x3c, !PT ;  /* 0x000000040b047212 */ /* 0x000fe200078e3cff */
[----:B-1----:R-:W-:Y:S06]  /*80b0*/  @!P0 BRA `(.L_x_163) ;  /* 0x0000000c00608947 */ /* 0x002fec0003800000 */
.L_x_207:
[----:B------:R-:W-:Y:S01]  /*80c0*/  IMAD R3, R3, 0x8, R0 ;  /* 0x0000000803037824 */ /* 0x000fe200078e0200 */
[----:B------:R-:W-:-:S07]  /*80d0*/  SHF.L.U32 R0, R4, 0x1f, RZ ;  /* 0x0000001f04007819 */ /* 0x000fce00000006ff */
.L_x_164:
[----:B-1----:R1:W2:Y:S02]  /*80e0*/  SYNCS.PHASECHK.TRANS64.TRYWAIT P0, [R3+URZ], R0 ;  /* 0x00000000030075a7 */ /* 0x0022a4000800017f */
[----:B--2---:R-:W-:Y:S05]  /*80f0*/  @!P0 NANOSLEEP.SYNCS 0x989680 ;  /* 0x009896800000895d */ /* 0x004fea0003900000 */
[----:B------:R-:W2:Y:S02]  /*8100*/  @!P0 SYNCS.PHASECHK.TRANS64 P0, [R3+URZ], R0 ;  /* 0x00000000030085a7 */ /* 0x000ea4000800007f */
[----:B--2---:R-:W-:Y:S05]  /*8110*/  @!P0 BRA `(.L_x_164) ;  /* 0xfffffffc00f08947 */ /* 0x004fea000383ffff */
.L_x_126:
[----:B------:R-:W-:Y:S05]  /*8120*/  BSYNC B0 ;  /* 0x0000000000007941 */ /* 0x000fea0003800000 */
.L_x_125:
[----:B------:R-:W-:Y:S05]  /*8130*/  EXIT ;  /* 0x000000000000794d */ /* 0x000fea0003800000 */
.L_x_22:
[----:B-1----:R-:W-:-:S04]  /*8140*/  IMAD.U32 R9, RZ, RZ, UR6 ;  /* 0x00000006ff097e24 */ /* 0x002fc8000f8e00ff */
[----:B------:R1:W3:Y:S03]  /*8150*/  SYNCS.PHASECHK.TRANS64.TRYWAIT P0, [R9+URZ], R8 ;  /* 0x00000008090075a7 */ /* 0x0002e6000800017f */
[----:B---3--:R-:W-:Y:S05]  /*8160*/  @!P0 NANOSLEEP.SYNCS 0x989680 ;  /* 0x009896800000895d */ /* 0x008fea0003900000 */
[----:B------:R-:W3:Y:S02]  /*8170*/  @!P0 SYNCS.PHASECHK.TRANS64 P0, [R9+URZ], R8 ;  /* 0x00000008090085a7 */ /* 0x000ee4000800007f */
[----:B---3--:R-:W-:Y:S05]  /*8180*/  @!P0 BRA `(.L_x_22) ;  /* 0xfffffffc00ec8947 */ /* 0x008fea000383ffff */
[----:B------:R-:W-:Y:S05]  /*8190*/  BRA `(.L_x_21) ;  /* 0xffffff98002c7947 */ /* 0x000fea000383ffff */
.L_x_28:
[----:B-1----:R-:W-:-:S04]  /*81a0*/  IMAD.U32 R11, RZ, RZ, UR12 ;  /* 0x0000000cff0b7e24 */ /* 0x002fc8000f8e00ff */
[----:B------:R1:W3:Y:S03]  /*81b0*/  SYNCS.PHASECHK.TRANS64.TRYWAIT P0, [R11+URZ], R10 ;  /* 0x0000000a0b0075a7 */ /* 0x0002e6000800017f */
[----:B---3--:R-:W-:Y:S05]  /*81c0*/  @!P0 NANOSLEEP.SYNCS 0x989680 ;  /* 0x009896800000895d */ /* 0x008fea0003900000 */
[----:B------:R-:W3:Y:S02]  /*81d0*/  @!P0 SYNCS.PHASECHK.TRANS64 P0, [R11+URZ], R10 ;  /* 0x0000000a0b0085a7 */ /* 0x000ee4000800007f */
[----:B---3--:R-:W-:Y:S05]  /*81e0*/  @!P0 BRA `(.L_x_28) ;  /* 0xfffffffc00ec8947 */ /* 0x008fea000383ffff */
[----:B------:R-:W-:Y:S05]  /*81f0*/  BRA `(.L_x_27) ;  /* 0xffffff9c00a07947 */ /* 0x000fea000383ffff */
.L_x_113:
[----:B------:R-:W-:Y:S01]  /*8200*/  BSSY B1, `(.L_x_165) ;  /* 0x0000006000017945 */ /* 0x000fe20003800000 */
[----:B------:R-:W-:-:S07]  /*8210*/  IMAD.MOV.U32 R7, RZ, RZ, -0x1 ;  /* 0xffffffffff077424 */ /* 0x000fce00078e00ff */
[----:B------:R-:W-:Y:S05]  /*8220*/  WARPSYNC.COLLECTIVE R7, `(.L_x_166) ;  /* 0x00000000070c7348 */ /* 0x000fea0003c00000 */
[----:B------:R-:W-:Y:S02]  /*8230*/  ELECT P0, UR62, PT ;  /* 0x00000000003e782f */ /* 0x000fe40003800000 */
[----:B------:R-:W-:Y:S01]  /*8240*/  MOV R7, UR62 ;  /* 0x0000003e00077c02 */ /* 0x000fe20008000f00 */
[----:B------:R-:W-:Y:S10]  /*8250*/  ENDCOLLECTIVE ;  /* 0x000000000000791b */ /* 0x000ff40003800000 */
.L_x_166:
[----:B------:R-:W-:Y:S05]  /*8260*/  BSYNC B1 ;  /* 0x0000000000017941 */ /* 0x000fea0003800000 */
.L_x_165:
[----:B------:R-:W-:Y:S05]  /*8270*/  BRA `(.L_x_167) ;  /* 0xffffffdc00947947 */ /* 0x000fea000383ffff */
.L_x_116:
[----:B0-----:R0:W1:Y:S02]  /*8280*/  SYNCS.PHASECHK.TRANS64.TRYWAIT P0, [R21+URZ+0x128], R8 ;  /* 0x00012808150075a7 */ /* 0x001064000800017f */
[----:B-1----:R-:W-:Y:S05]  /*8290*/  @!P0 NANOSLEEP.SYNCS 0x989680 ;  /* 0x009896800000895d */ /* 0x002fea0003900000 */
[----:B------:R-:W1:Y:S02]  /*82a0*/  @!P0 SYNCS.PHASECHK.TRANS64 P0, [R21+URZ+0x128], R8 ;  /* 0x00012808150085a7 */ /* 0x000e64000800007f */
[----:B-1----:R-:W-:Y:S05]  /*82b0*/  @!P0 BRA `(.L_x_116) ;  /* 0xfffffffc00f08947 */ /* 0x002fea000383ffff */
[----:B------:R-:W-:Y:S05]  /*82c0*/  BRA `(.L_x_168) ;  /* 0xffffffdc00cc7947 */ /* 0x000fea000383ffff */
.L_x_124:
[----:B------:R-:W-:Y:S01]  /*82d0*/  BSSY B0, `(.L_x_169) ;  /* 0x0000006000007945 */ /* 0x000fe20003800000 */
[----:B------:R-:W-:-:S07]  /*82e0*/  IMAD.MOV.U32 R7, RZ, RZ, -0x1 ;  /* 0xffffffffff077424 */ /* 0x000fce00078e00ff */
[----:B------:R-:W-:Y:S05]  /*82f0*/  WARPSYNC.COLLECTIVE R7, `(.L_x_170) ;  /* 0x00000000070c7348 */ /* 0x000fea0003c00000 */
[----:B------:R-:W-:Y:S02]  /*8300*/  ELECT P0, UR62, PT ;  /* 0x00000000003e782f */ /* 0x000fe40003800000 */
[----:B------:R-:W-:Y:S01]  /*8310*/  MOV R7, UR62 ;  /* 0x0000003e00077c02 */ /* 0x000fe20008000f00 */
[----:B------:R-:W-:Y:S10]  /*8320*/  ENDCOLLECTIVE ;  /* 0x000000000000791b */ /* 0x000ff40003800000 */
.L_x_170:
[----:B------:R-:W-:Y:S05]  /*8330*/  BSYNC B0 ;  /* 0x0000000000007941 */ /* 0x000fea0003800000 */
.L_x_169:
[----:B------:R-:W-:Y:S05]  /*8340*/  BRA `(.L_x_171) ;  /* 0xffffffe800247947 */ /* 0x000fea000383ffff */
.L_x_128:
[----:B0-----:R0:W1:Y:S02]  /*8350*/  SYNCS.PHASECHK.TRANS64.TRYWAIT P0, [R7+URZ], R4 ;  /* 0x00000004070075a7 */ /* 0x001064000800017f */
[----:B-1----:R-:W-:Y:S05]  /*8360*/  @!P0 NANOSLEEP.SYNCS 0x989680 ;  /* 0x009896800000895d */ /* 0x002fea0003900000 */
[----:B------:R-:W1:Y:S02]  /*8370*/  @!P0 SYNCS.PHASECHK.TRANS64 P0, [R7+URZ], R4 ;  /* 0x00000004070085a7 */ /* 0x000e64000800007f */
[----:B-1----:R-:W-:Y:S05]  /*8380*/  @!P0 BRA `(.L_x_128) ;  /* 0xfffffffc00f08947 */ /* 0x002fea000383ffff */
[----:B------:R-:W-:Y:S05]  /*8390*/  BRA `(.L_x_172) ;  /* 0xffffffe800647947 */ /* 0x000fea000383ffff */
.L_x_129:
[----:B0-----:R0:W1:Y:S02]  /*83a0*/  SYNCS.PHASECHK.TRANS64.TRYWAIT P0, [R8+URZ], R5 ;  /* 0x00000005080075a7 */ /* 0x001064000800017f */
[----:B-1----:R-:W-:Y:S05]  /*83b0*/  @!P0 NANOSLEEP.SYNCS 0x989680 ;  /* 0x009896800000895d */ /* 0x002fea0003900000 */
[----:B------:R-:W1:Y:S02]  /*83c0*/  @!P0 SYNCS.PHASECHK.TRANS64 P0, [R8+URZ], R5 ;  /* 0x00000005080085a7 */ /* 0x000e64000800007f */
[----:B-1----:R-:W-:Y:S05]  /*83d0*/  @!P0 BRA `(.L_x_129) ;  /* 0xfffffffc00f08947 */ /* 0x002fea000383ffff */
[----:B------:R-:W-:Y:S05]  /*83e0*/  BRA `(.L_x_173) ;  /* 0xffffffe800747947 */ /* 0x000fea000383ffff */
.L_x_130:
[----:B0-----:R0:W1:Y:S02]  /*83f0*/  SYNCS.PHASECHK.TRANS64.TRYWAIT P0, [R9+URZ], R4 ;  /* 0x00000004090075a7 */ /* 0x001064000800017f */
[----:B-1----:R-:W-:Y:S05]  /*8400*/  @!P0 NANOSLEEP.SYNCS 0x989680 ;  /* 0x009896800000895d */ /* 0x002fea0003900000 */
[----:B------:R-:W1:Y:S02]  /*8410*/  @!P0 SYNCS.PHASECHK.TRANS64 P0, [R9+URZ], R4 ;  /* 0x00000004090085a7 */ /* 0x000e64000800007f */
[----:B-1----:R-:W-:Y:S05]  /*8420*/  @!P0 BRA `(.L_x_130) ;  /* 0xfffffffc00f08947 */ /* 0x002fea000383ffff */
[----:B------:R-:W-:Y:S05]  /*8430*/  BRA `(.L_x_174) ;  /* 0xffffffe800847947 */ /* 0x000fea000383ffff */
.L_x_131:
[----:B0-----:R0:W1:Y:S02]  /*8440*/  SYNCS.PHASECHK.TRANS64.TRYWAIT P0, [R8+URZ], R5 ;  /* 0x00000005080075a7 */ /* 0x001064000800017f */
[----:B-1----:R-:W-:Y:S05]  /*8450*/  @!P0 NANOSLEEP.SYNCS 0x989680 ;  /* 0x009896800000895d */ /* 0x002fea0003900000 */
[----:B------:R-:W1:Y:S02]  /*8460*/  @!P0 SYNCS.PHASECHK.TRANS64 P0, [R8+URZ], R5 ;  /* 0x00000005080085a7 */ /* 0x000e64000800007f */
[----:B-1----:R-:W-:Y:S05]  /*8470*/  @!P0 BRA `(.L_x_131) ;  /* 0xfffffffc00f08947 */ /* 0x002fea000383ffff */
[----:B------:R-:W-:Y:S05]  /*8480*/  BRA `(.L_x_175) ;  /* 0xffffffe800947947 */ /* 0x000fea000383ffff */
.L_x_132:
[----:B0-----:R0:W1:Y:S02]  /*8490*/  SYNCS.PHASECHK.TRANS64.TRYWAIT P0, [R9+URZ], R4 ;  /* 0x00000004090075a7 */ /* 0x001064000800017f */
[----:B-1----:R-:W-:Y:S05]  /*84a0*/  @!P0 NANOSLEEP.SYNCS 0x989680 ;  /* 0x009896800000895d */ /* 0x002fea0003900000 */
[----:B------:R-:W1:Y:S02]  /*84b0*/  @!P0 SYNCS.PHASECHK.TRANS64 P0, [R9+URZ], R4 ;  /* 0x00000004090085a7 */ /* 0x000e64000800007f */
[----:B-1----:R-:W-:Y:S05]  /*84c0*/  @!P0 BRA `(.L_x_132) ;  /* 0xfffffffc00f08947 */ /* 0x002fea000383ffff */
[----:B------:R-:W-:Y:S05]  /*84d0*/  BRA `(.L_x_176) ;  /* 0xffffffe800a47947 */ /* 0x000fea000383ffff */
.L_x_133:
[----:B0-----:R0:W1:Y:S02]  /*84e0*/  SYNCS.PHASECHK.TRANS64.TRYWAIT P0, [R8+URZ], R5 ;  /* 0x00000005080075a7 */ /* 0x001064000800017f */
[----:B-1----:R-:W-:Y:S05]  /*84f0*/  @!P0 NANOSLEEP.SYNCS 0x989680 ;  /* 0x009896800000895d */ /* 0x002fea0003900000 */
[----:B------:R-:W1:Y:S02]  /*8500*/  @!P0 SYNCS.PHASECHK.TRANS64 P0, [R8+URZ], R5 ;  /* 0x00000005080085a7 */ /* 0x000e64000800007f */
[----:B-1----:R-:W-:Y:S05]  /*8510*/  @!P0 BRA `(.L_x_133) ;  /* 0xfffffffc00f08947 */ /* 0x002fea000383ffff */
[----:B------:R-:W-:Y:S05]  /*8520*/  BRA `(.L_x_177) ;  /* 0xffffffe800b47947 */ /* 0x000fea000383ffff */
.L_x_134:
[----:B0-----:R0:W1:Y:S02]  /*8530*/  SYNCS.PHASECHK.TRANS64.TRYWAIT P0, [R9+URZ], R4 ;  /* 0x00000004090075a7 */ /* 0x001064000800017f */
[----:B-1----:R-:W-:Y:S05]  /*8540*/  @!P0 NANOSLEEP.SYNCS 0x989680 ;  /* 0x009896800000895d */ /* 0x002fea0003900000 */
[----:B------:R-:W1:Y:S02]  /*8550*/  @!P0 SYNCS.PHASECHK.TRANS64 P0, [R9+URZ], R4 ;  /* 0x00000004090085a7 */ /* 0x000e64000800007f */
[----:B-1----:R-:W-:Y:S05]  /*8560*/  @!P0 BRA `(.L_x_134) ;  /* 0xfffffffc00f08947 */ /* 0x002fea000383ffff */
[----:B------:R-:W-:Y:S05]  /*8570*/  BRA `(.L_x_178) ;  /* 0xffffffe800c47947 */ /* 0x000fea000383ffff */
.L_x_135:
[----:B0-----:R0:W1:Y:S02]  /*8580*/  SYNCS.PHASECHK.TRANS64.TRYWAIT P0, [R8+URZ], R5 ;  /* 0x00000005080075a7 */ /* 0x001064000800017f */
[----:B-1----:R-:W-:Y:S05]  /*8590*/  @!P0 NANOSLEEP.SYNCS 0x989680 ;  /* 0x009896800000895d */ /* 0x002fea0003900000 */
[----:B------:R-:W1:Y:S02]  /*85a0*/  @!P0 SYNCS.PHASECHK.TRANS64 P0, [R8+URZ], R5 ;  /* 0x00000005080085a7 */ /* 0x000e64000800007f */
[----:B-1----:R-:W-:Y:S05]  /*85b0*/  @!P0 BRA `(.L_x_135) ;  /* 0xfffffffc00f08947 */ /* 0x002fea000383ffff */
[----:B------:R-:W-:Y:S05]  /*85c0*/  BRA `(.L_x_179) ;  /* 0xffffffe800d47947 */ /* 0x000fea000383ffff */
.L_x_136:
[----:B0-----:R0:W1:Y:S02]  /*85d0*/  SYNCS.PHASECHK.TRANS64.TRYWAIT P0, [R9+URZ], R4 ;  /* 0x00000004090075a7 */ /* 0x001064000800017f */
[----:B-1----:R-:W-:Y:S05]  /*85e0*/  @!P0 NANOSLEEP.SYNCS 0x989680 ;  /* 0x009896800000895d */ /* 0x002fea0003900000 */
[----:B------:R-:W1:Y:S02]  /*85f0*/  @!P0 SYNCS.PHASECHK.TRANS64 P0, [R9+URZ], R4 ;  /* 0x00000004090085a7 */ /* 0x000e64000800007f */
[----:B-1----:R-:W-:Y:S05]  /*8600*/  @!P0 BRA `(.L_x_136) ;  /* 0xfffffffc00f08947 */ /* 0x002fea000383ffff */
[----:B------:R-:W-:Y:S05]  /*8610*/  BRA `(.L_x_180) ;  /* 0xffffffe800e47947 */ /* 0x000fea000383ffff */
.L_x_137:
[----:B0-----:R0:W1:Y:S02]  /*8620*/  SYNCS.PHASECHK.TRANS64.TRYWAIT P0, [R8+URZ], R5 ;  /* 0x00000005080075a7 */ /* 0x001064000800017f */
[----:B-1----:R-:W-:Y:S05]  /*8630*/  @!P0 NANOSLEEP.SYNCS 0x989680 ;  /* 0x009896800000895d */ /* 0x002fea0003900000 */
[----:B------:R-:W1:Y:S02]  /*8640*/  @!P0 SYNCS.PHASECHK.TRANS64 P0, [R8+URZ], R5 ;  /* 0x00000005080085a7 */ /* 0x000e64000800007f */
[----:B-1----:R-:W-:Y:S05]  /*8650*/  @!P0 BRA `(.L_x_137) ;  /* 0xfffffffc00f08947 */ /* 0x002fea000383ffff */
[----:B------:R-:W-:Y:S05]  /*8660*/  BRA `(.L_x_181) ;  /* 0xffffffe800f47947 */ /* 0x000fea000383ffff */
.L_x_138:
[----:B0-----:R0:W1:Y:S02]  /*8670*/  SYNCS.PHASECHK.TRANS64.TRYWAIT P0, [R9+URZ], R4 ;  /* 0x00000004090075a7 */ /* 0x001064000800017f */
[----:B-1----:R-:W-:Y:S05]  /*8680*/  @!P0 NANOSLEEP.SYNCS 0x989680 ;  /* 0x009896800000895d */ /* 0x002fea0003900000 */
[----:B------:R-:W1:Y:S02]  /*8690*/  @!P0 SYNCS.PHASECHK.TRANS64 P0, [R9+URZ], R4 ;  /* 0x00000004090085a7 */ /* 0x000e64000800007f */
[----:B-1----:R-:W-:Y:S05]  /*86a0*/  @!P0 BRA `(.L_x_138) ;  /* 0xfffffffc00f08947 */ /* 0x002fea000383ffff */
[----:B------:R-:W-:Y:S05]  /*86b0*/  BRA `(.L_x_182) ;  /* 0xffffffec00047947 */ /* 0x000fea000383ffff */
.L_x_139:
[----:B0-----:R0:W1:Y:S02]  /*86c0*/  SYNCS.PHASECHK.TRANS64.TRYWAIT P0, [R8+URZ], R5 ;  /* 0x00000005080075a7 */ /* 0x001064000800017f */
[----:B-1----:R-:W-:Y:S05]  /*86d0*/  @!P0 NANOSLEEP.SYNCS 0x989680 ;  /* 0x009896800000895d */ /* 0x002fea0003900000 */
[----:B------:R-:W1:Y:S02]  /*86e0*/  @!P0 SYNCS.PHASECHK.TRANS64 P0, [R8+URZ], R5 ;  /* 0x00000005080085a7 */ /* 0x000e64000800007f */
[----:B-1----:R-:W-:Y:S05]  /*86f0*/  @!P0 BRA `(.L_x_139) ;  /* 0xfffffffc00f08947 */ /* 0x002fea000383ffff */
[----:B------:R-:W-:Y:S05]  /*8700*/  BRA `(.L_x_183) ;  /* 0xffffffec00147947 */ /* 0x000fea000383ffff */
.L_x_140:
[----:B0-----:R0:W1:Y:S02]  /*8710*/  SYNCS.PHASECHK.TRANS64.TRYWAIT P0, [R9+URZ], R4 ;  /* 0x00000004090075a7 */ /* 0x001064000800017f */
[----:B-1----:R-:W-:Y:S05]  /*8720*/  @!P0 NANOSLEEP.SYNCS 0x989680 ;  /* 0x009896800000895d */ /* 0x002fea0003900000 */
[----:B------:R-:W1:Y:S02]  /*8730*/  @!P0 SYNCS.PHASECHK.TRANS64 P0, [R9+URZ], R4 ;  /* 0x00000004090085a7 */ /* 0x000e64000800007f */
[----:B-1----:R-:W-:Y:S05]  /*8740*/  @!P0 BRA `(.L_x_140) ;  /* 0xfffffffc00f08947 */ /* 0x002fea000383ffff */
[----:B------:R-:W-:Y:S05]  /*8750*/  BRA `(.L_x_184) ;  /* 0xffffffec00247947 */ /* 0x000fea000383ffff */
.L_x_141:
[----:B0-----:R0:W1:Y:S02]  /*8760*/  SYNCS.PHASECHK.TRANS64.TRYWAIT P0, [R8+URZ], R5 ;  /* 0x00000005080075a7 */ /* 0x001064000800017f */
[----:B-1----:R-:W-:Y:S05]  /*8770*/  @!P0 NANOSLEEP.SYNCS 0x989680 ;  /* 0x009896800000895d */ /* 0x002fea0003900000 */
[----:B------:R-:W1:Y:S02]  /*8780*/  @!P0 SYNCS.PHASECHK.TRANS64 P0, [R8+URZ], R5 ;  /* 0x00000005080085a7 */ /* 0x000e64000800007f */
[----:B-1----:R-:W-:Y:S05]  /*8790*/  @!P0 BRA `(.L_x_141) ;  /* 0xfffffffc00f08947 */ /* 0x002fea000383ffff */
[----:B------:R-:W-:Y:S05]  /*87a0*/  BRA `(.L_x_185) ;  /* 0xffffffec00347947 */ /* 0x000fea000383ffff */
.L_x_142:
[----:B0-----:R0:W1:Y:S02]  /*87b0*/  SYNCS.PHASECHK.TRANS64.TRYWAIT P0, [R9+URZ], R4 ;  /* 0x00000004090075a7 */ /* 0x001064000800017f */
[----:B-1----:R-:W-:Y:S05]  /*87c0*/  @!P0 NANOSLEEP.SYNCS 0x989680 ;  /* 0x009896800000895d */ /* 0x002fea0003900000 */
[----:B------:R-:W1:Y:S02]  /*87d0*/  @!P0 SYNCS.PHASECHK.TRANS64 P0, [R9+URZ], R4 ;  /* 0x00000004090085a7 */ /* 0x000e64000800007f */
[----:B-1----:R-:W-:Y:S05]  /*87e0*/  @!P0 BRA `(.L_x_142) ;  /* 0xfffffffc00f08947 */ /* 0x002fea000383ffff */
[----:B------:R-:W-:Y:S05]  /*87f0*/  BRA `(.L_x_186) ;  /* 0xffffffec00447947 */ /* 0x000fea000383ffff */
.L_x_143:
[----:B0-----:R0:W1:Y:S02]  /*8800*/  SYNCS.PHASECHK.TRANS64.TRYWAIT P0, [R8+URZ], R5 ;  /* 0x00000005080075a7 */ /* 0x001064000800017f */
[----:B-1----:R-:W-:Y:S05]  /*8810*/  @!P0 NANOSLEEP.SYNCS 0x989680 ;  /* 0x009896800000895d */ /* 0x002fea0003900000 */
[----:B------:R-:W1:Y:S02]  /*8820*/  @!P0 SYNCS.PHASECHK.TRANS64 P0, [R8+URZ], R5 ;  /* 0x00000005080085a7 */ /* 0x000e64000800007f */
[----:B-1----:R-:W-:Y:S05]  /*8830*/  @!P0 BRA `(.L_x_143) ;  /* 0xfffffffc00f08947 */ /* 0x002fea000383ffff */
[----:B------:R-:W-:Y:S05]  /*8840*/  BRA `(.L_x_187) ;  /* 0xffffffec00547947 */ /* 0x000fea000383ffff */
.L_x_144:
[----:B0-----:R0:W1:Y:S02]  /*8850*/  SYNCS.PHASECHK.TRANS64.TRYWAIT P0, [R9+URZ], R4 ;  /* 0x00000004090075a7 */ /* 0x001064000800017f */
[----:B-1----:R-:W-:Y:S05]  /*8860*/  @!P0 NANOSLEEP.SYNCS 0x989680 ;  /* 0x009896800000895d */ /* 0x002fea0003900000 */
[----:B------:R-:W1:Y:S02]  /*8870*/  @!P0 SYNCS.PHASECHK.TRANS64 P0, [R9+URZ], R4 ;  /* 0x00000004090085a7 */ /* 0x000e64000800007f */
[----:B-1----:R-:W-:Y:S05]  /*8880*/  @!P0 BRA `(.L_x_144) ;  /* 0xfffffffc00f08947 */ /* 0x002fea000383ffff */
[----:B------:R-:W-:Y:S05]  /*8890*/  BRA `(.L_x_188) ;  /* 0xffffffec00647947 */ /* 0x000fea000383ffff */
.L_x_145:
[----:B0-----:R0:W1:Y:S02]  /*88a0*/  SYNCS.PHASECHK.TRANS64.TRYWAIT P0, [R8+URZ], R5 ;  /* 0x00000005080075a7 */ /* 0x001064000800017f */
[----:B-1----:R-:W-:Y:S05]  /*88b0*/  @!P0 NANOSLEEP.SYNCS 0x989680 ;  /* 0x009896800000895d */ /* 0x002fea0003900000 */
[----:B------:R-:W1:Y:S02]  /*88c0*/  @!P0 SYNCS.PHASECHK.TRANS64 P0, [R8+URZ], R5 ;  /* 0x00000005080085a7 */ /* 0x000e64000800007f */
[----:B-1----:R-:W-:Y:S05]  /*88d0*/  @!P0 BRA `(.L_x_145) ;  /* 0xfffffffc00f08947 */ /* 0x002fea000383ffff */
[----:B------:R-:W-:Y:S05]  /*88e0*/  BRA `(.L_x_189) ;  /* 0xffffffec00747947 */ /* 0x000fea000383ffff */
.L_x_146:
[----:B0-----:R0:W1:Y:S02]  /*88f0*/  SYNCS.PHASECHK.TRANS64.TRYWAIT P0, [R9+URZ], R4 ;  /* 0x00000004090075a7 */ /* 0x001064000800017f */
[----:B-1----:R-:W-:Y:S05]  /*8900*/  @!P0 NANOSLEEP.SYNCS 0x989680 ;  /* 0x009896800000895d */ /* 0x002fea0003900000 */
[----:B------:R-:W1:Y:S02]  /*8910*/  @!P0 SYNCS.PHASECHK.TRANS64 P0, [R9+URZ], R4 ;  /* 0x00000004090085a7 */ /* 0x000e64000800007f */
[----:B-1----:R-:W-:Y:S05]  /*8920*/  @!P0 BRA `(.L_x_146) ;  /* 0xfffffffc00f08947 */ /* 0x002fea000383ffff */
[----:B------:R-:W-:Y:S05]  /*8930*/  BRA `(.L_x_190) ;  /* 0xffffffec00847947 */ /* 0x000fea000383ffff */
.L_x_147:
[----:B0-----:R0:W1:Y:S02]  /*8940*/  SYNCS.PHASECHK.TRANS64.TRYWAIT P0, [R8+URZ], R5 ;  /* 0x00000005080075a7 */ /* 0x001064000800017f */
[----:B-1----:R-:W-:Y:S05]  /*8950*/  @!P0 NANOSLEEP.SYNCS 0x989680 ;  /* 0x009896800000895d */ /* 0x002fea0003900000 */
[----:B------:R-:W1:Y:S02]  /*8960*/  @!P0 SYNCS.PHASECHK.TRANS64 P0, [R8+URZ], R5 ;  /* 0x00000005080085a7 */ /* 0x000e64000800007f */
[----:B-1----:R-:W-:Y:S05]  /*8970*/  @!P0 BRA `(.L_x_147) ;  /* 0xfffffffc00f08947 */ /* 0x002fea000383ffff */
[----:B------:R-:W-:Y:S05]  /*8980*/  BRA `(.L_x_191) ;  /* 0xffffffec00947947 */ /* 0x000fea000383ffff */
.L_x_148:
[----:B0-----:R0:W1:Y:S02]  /*8990*/  SYNCS.PHASECHK.TRANS64.TRYWAIT P0, [R9+URZ], R4 ;  /* 0x00000004090075a7 */ /* 0x001064000800017f */
[----:B-1----:R-:W-:Y:S05]  /*89a0*/  @!P0 NANOSLEEP.SYNCS 0x989680 ;  /* 0x009896800000895d */ /* 0x002fea0003900000 */
[----:B------:R-:W1:Y:S02]  /*89b0*/  @!P0 SYNCS.PHASECHK.TRANS64 P0, [R9+URZ], R4 ;  /* 0x00000004090085a7 */ /* 0x000e64000800007f */
[----:B-1----:R-:W-:Y:S05]  /*89c0*/  @!P0 BRA `(.L_x_148) ;  /* 0xfffffffc00f08947 */ /* 0x002fea000383ffff */
[----:B------:R-:W-:Y:S05]  /*89d0*/  BRA `(.L_x_192) ;  /* 0xffffffec00a47947 */ /* 0x000fea000383ffff */
.L_x_149:
[----:B0-----:R0:W1:Y:S02]  /*89e0*/  SYNCS.PHASECHK.TRANS64.TRYWAIT P0, [R8+URZ], R5 ;  /* 0x00000005080075a7 */ /* 0x001064000800017f */
[----:B-1----:R-:W-:Y:S05]  /*89f0*/  @!P0 NANOSLEEP.SYNCS 0x989680 ;  /* 0x009896800000895d */ /* 0x002fea0003900000 */
[----:B------:R-:W1:Y:S02]  /*8a00*/  @!P0 SYNCS.PHASECHK.TRANS64 P0, [R8+URZ], R5 ;  /* 0x00000005080085a7 */ /* 0x000e64000800007f */
[----:B-1----:R-:W-:Y:S05]  /*8a10*/  @!P0 BRA `(.L_x_149) ;  /* 0xfffffffc00f08947 */ /* 0x002fea000383ffff */
[----:B------:R-:W-:Y:S05]  /*8a20*/  BRA `(.L_x_193) ;  /* 0xffffffec00b47947 */ /* 0x000fea000383ffff */
.L_x_150:
[----:B0-----:R0:W1:Y:S02]  /*8a30*/  SYNCS.PHASECHK.TRANS64.TRYWAIT P0, [R9+URZ], R4 ;  /* 0x00000004090075a7 */ /* 0x001064000800017f */
[----:B-1----:R-:W-:Y:S05]  /*8a40*/  @!P0 NANOSLEEP.SYNCS 0x989680 ;  /* 0x009896800000895d */ /* 0x002fea0003900000 */
[----:B------:R-:W1:Y:S02]  /*8a50*/  @!P0 SYNCS.PHASECHK.TRANS64 P0, [R9+URZ], R4 ;  /* 0x00000004090085a7 */ /* 0x000e64000800007f */
[----:B-1----:R-:W-:Y:S05]  /*8a60*/  @!P0 BRA `(.L_x_150) ;  /* 0xfffffffc00f08947 */ /* 0x002fea000383ffff */
[----:B------:R-:W-:Y:S05]  /*8a70*/  BRA `(.L_x_194) ;  /* 0xffffffec00c47947 */ /* 0x000fea000383ffff */
.L_x_151:
[----:B0-----:R0:W1:Y:S02]  /*8a80*/  SYNCS.PHASECHK.TRANS64.TRYWAIT P0, [R8+URZ], R5 ;  /* 0x00000005080075a7 */ /* 0x001064000800017f */
[----:B-1----:R-:W-:Y:S05]  /*8a90*/  @!P0 NANOSLEEP.SYNCS 0x989680 ;  /* 0x009896800000895d */ /* 0x002fea0003900000 */
[----:B------:R-:W1:Y:S02]  /*8aa0*/  @!P0 SYNCS.PHASECHK.TRANS64 P0, [R8+URZ], R5 ;  /* 0x00000005080085a7 */ /* 0x000e64000800007f */
[----:B-1----:R-:W-:Y:S05]  /*8ab0*/  @!P0 BRA `(.L_x_151) ;  /* 0xfffffffc00f08947 */ /* 0x002fea000383ffff */
[----:B------:R-:W-:Y:S05]  /*8ac0*/  BRA `(.L_x_195) ;  /* 0xffffffec00d47947 */ /* 0x000fea000383ffff */
.L_x_152:
[----:B0-----:R0:W1:Y:S02]  /*8ad0*/  SYNCS.PHASECHK.TRANS64.TRYWAIT P0, [R9+URZ], R4 ;  /* 0x00000004090075a7 */ /* 0x001064000800017f */
[----:B-1----:R-:W-:Y:S05]  /*8ae0*/  @!P0 NANOSLEEP.SYNCS 0x989680 ;  /* 0x009896800000895d */ /* 0x002fea0003900000 */
[----:B------:R-:W1:Y:S02]  /*8af0*/  @!P0 SYNCS.PHASECHK.TRANS64 P0, [R9+URZ], R4 ;  /* 0x00000004090085a7 */ /* 0x000e64000800007f */
[----:B-1----:R-:W-:Y:S05]  /*8b00*/  @!P0 BRA `(.L_x_152) ;  /* 0xfffffffc00f08947 */ /* 0x002fea000383ffff */
[----:B------:R-:W-:Y:S05]  /*8b10*/  BRA `(.L_x_196) ;  /* 0xffffffec00e47947 */ /* 0x000fea000383ffff */
.L_x_153:
[----:B0-----:R0:W1:Y:S02]  /*8b20*/  SYNCS.PHASECHK.TRANS64.TRYWAIT P0, [R8+URZ], R5 ;  /* 0x00000005080075a7 */ /* 0x001064000800017f */
[----:B-1----:R-:W-:Y:S05]  /*8b30*/  @!P0 NANOSLEEP.SYNCS 0x989680 ;  /* 0x009896800000895d */ /* 0x002fea0003900000 */
[----:B------:R-:W1:Y:S02]  /*8b40*/  @!P0 SYNCS.PHASECHK.TRANS64 P0, [R8+URZ], R5 ;  /* 0x00000005080085a7 */ /* 0x000e64000800007f */
[----:B-1----:R-:W-:Y:S05]  /*8b50*/  @!P0 BRA `(.L_x_153) ;  /* 0xfffffffc00f08947 */ /* 0x002fea000383ffff */
[----:B------:R-:W-:Y:S05]  /*8b60*/  BRA `(.L_x_197) ;  /* 0xffffffec00f47947 */ /* 0x000fea000383ffff */
.L_x_154:
[----:B0-----:R0:W1:Y:S02]  /*8b70*/  SYNCS.PHASECHK.TRANS64.TRYWAIT P0, [R9+URZ], R4 ;  /* 0x00000004090075a7 */ /* 0x001064000800017f */
[----:B-1----:R-:W-:Y:S05]  /*8b80*/  @!P0 NANOSLEEP.SYNCS 0x989680 ;  /* 0x009896800000895d */ /* 0x002fea0003900000 */
[----:B------:R-:W1:Y:S02]  /*8b90*/  @!P0 SYNCS.PHASECHK.TRANS64 P0, [R9+URZ], R4 ;  /* 0x00000004090085a7 */ /* 0x000e64000800007f */
[----:B-1----:R-:W-:Y:S05]  /*8ba0*/  @!P0 BRA `(.L_x_154) ;  /* 0xfffffffc00f08947 */ /* 0x002fea000383ffff */
[----:B------:R-:W-:Y:S05]  /*8bb0*/  BRA `(.L_x_198) ;  /* 0xfffffff000047947 */ /* 0x000fea000383ffff */
.L_x_155:
[----:B0-----:R0:W1:Y:S02]  /*8bc0*/  SYNCS.PHASECHK.TRANS64.TRYWAIT P0, [R8+URZ], R5 ;  /* 0x00000005080075a7 */ /* 0x001064000800017f */
[----:B-1----:R-:W-:Y:S05]  /*8bd0*/  @!P0 NANOSLEEP.SYNCS 0x989680 ;  /* 0x009896800000895d */ /* 0x002fea0003900000 */
[----:B------:R-:W1:Y:S02]  /*8be0*/  @!P0 SYNCS.PHASECHK.TRANS64 P0, [R8+URZ], R5 ;  /* 0x00000005080085a7 */ /* 0x000e64000800007f */
[----:B-1----:R-:W-:Y:S05]  /*8bf0*/  @!P0 BRA `(.L_x_155) ;  /* 0xfffffffc00f08947 */ /* 0x002fea000383ffff */
[----:B------:R-:W-:Y:S05]  /*8c00*/  BRA `(.L_x_199) ;  /* 0xfffffff000147947 */ /* 0x000fea000383ffff */
.L_x_156:
[----:B0-----:R0:W1:Y:S02]  /*8c10*/  SYNCS.PHASECHK.TRANS64.TRYWAIT P0, [R9+URZ], R4 ;  /* 0x00000004090075a7 */ /* 0x001064000800017f */
[----:B-1----:R-:W-:Y:S05]  /*8c20*/  @!P0 NANOSLEEP.SYNCS 0x989680 ;  /* 0x009896800000895d */ /* 0x002fea0003900000 */
[----:B------:R-:W1:Y:S02]  /*8c30*/  @!P0 SYNCS.PHASECHK.TRANS64 P0, [R9+URZ], R4 ;  /* 0x00000004090085a7 */ /* 0x000e64000800007f */
[----:B-1----:R-:W-:Y:S05]  /*8c40*/  @!P0 BRA `(.L_x_156) ;  /* 0xfffffffc00f08947 */ /* 0x002fea000383ffff */
[----:B------:R-:W-:Y:S05]  /*8c50*/  BRA `(.L_x_200) ;  /* 0xfffffff000247947 */ /* 0x000fea000383ffff */
.L_x_157:
[----:B0-----:R0:W1:Y:S02]  /*8c60*/  SYNCS.PHASECHK.TRANS64.TRYWAIT P0, [R8+URZ], R5 ;  /* 0x00000005080075a7 */ /* 0x001064000800017f */
[----:B-1----:R-:W-:Y:S05]  /*8c70*/  @!P0 NANOSLEEP.SYNCS 0x989680 ;  /* 0x009896800000895d */ /* 0x002fea0003900000 */
[----:B------:R-:W1:Y:S02]  /*8c80*/  @!P0 SYNCS.PHASECHK.TRANS64 P0, [R8+URZ], R5 ;  /* 0x00000005080085a7 */ /* 0x000e64000800007f */
[----:B-1----:R-:W-:Y:S05]  /*8c90*/  @!P0 BRA `(.L_x_157) ;  /* 0xfffffffc00f08947 */ /* 0x002fea000383ffff */
[----:B------:R-:W-:Y:S05]  /*8ca0*/  BRA `(.L_x_201) ;  /* 0xfffffff000347947 */ /* 0x000fea000383ffff */
.L_x_158:
[----:B0-----:R0:W1:Y:S02]  /*8cb0*/  SYNCS.PHASECHK.TRANS64.TRYWAIT P0, [R9+URZ], R4 ;  /* 0x00000004090075a7 */ /* 0x001064000800017f */
[----:B-1----:R-:W-:Y:S05]  /*8cc0*/  @!P0 NANOSLEEP.SYNCS 0x989680 ;  /* 0x009896800000895d */ /* 0x002fea0003900000 */
[----:B------:R-:W1:Y:S02]  /*8cd0*/  @!P0 SYNCS.PHASECHK.TRANS64 P0, [R9+URZ], R4 ;  /* 0x00000004090085a7 */ /* 0x000e64000800007f */
[----:B-1----:R-:W-:Y:S05]  /*8ce0*/  @!P0 BRA `(.L_x_158) ;  /* 0xfffffffc00f08947 */ /* 0x002fea000383ffff */
[----:B------:R-:W-:Y:S05]  /*8cf0*/  BRA `(.L_x_202) ;  /* 0xfffffff000447947 */ /* 0x000fea000383ffff */
.L_x_159:
[----:B0-----:R0:W1:Y:S02]  /*8d00*/  SYNCS.PHASECHK.TRANS64.TRYWAIT P0, [R8+URZ], R5 ;  /* 0x00000005080075a7 */ /* 0x001064000800017f */
[----:B-1----:R-:W-:Y:S05]  /*8d10*/  @!P0 NANOSLEEP.SYNCS 0x989680 ;  /* 0x009896800000895d */ /* 0x002fea0003900000 */
[----:B------:R-:W1:Y:S02]  /*8d20*/  @!P0 SYNCS.PHASECHK.TRANS64 P0, [R8+URZ], R5 ;  /* 0x00000005080085a7 */ /* 0x000e64000800007f */
[----:B-1----:R-:W-:Y:S05]  /*8d30*/  @!P0 BRA `(.L_x_159) ;  /* 0xfffffffc00f08947 */ /* 0x002fea000383ffff */
[----:B------:R-:W-:Y:S05]  /*8d40*/  BRA `(.L_x_203) ;  /* 0xfffffff000547947 */ /* 0x000fea000383ffff */
.L_x_160:
[----:B0-----:R0:W1:Y:S02]  /*8d50*/  SYNCS.PHASECHK.TRANS64.TRYWAIT P0, [R9+URZ], R4 ;  /* 0x00000004090075a7 */ /* 0x001064000800017f */
[----:B-1----:R-:W-:Y:S05]  /*8d60*/  @!P0 NANOSLEEP.SYNCS 0x989680 ;  /* 0x009896800000895d */ /* 0x002fea0003900000 */
[----:B------:R-:W1:Y:S02]  /*8d70*/  @!P0 SYNCS.PHASECHK.TRANS64 P0, [R9+URZ], R4 ;  /* 0x00000004090085a7 */ /* 0x000e64000800007f */
[----:B-1----:R-:W-:Y:S05]  /*8d80*/  @!P0 BRA `(.L_x_160) ;  /* 0xfffffffc00f08947 */ /* 0x002fea000383ffff */
[----:B------:R-:W-:Y:S05]  /*8d90*/  BRA `(.L_x_204) ;  /* 0xfffffff000647947 */ /* 0x000fea000383ffff */
.L_x_161:
[----:B0-----:R0:W1:Y:S02]  /*8da0*/  SYNCS.PHASECHK.TRANS64.TRYWAIT P0, [R8+URZ], R5 ;  /* 0x00000005080075a7 */ /* 0x001064000800017f */
[----:B-1----:R-:W-:Y:S05]  /*8db0*/  @!P0 NANOSLEEP.SYNCS 0x989680 ;  /* 0x009896800000895d */ /* 0x002fea0003900000 */
[----:B------:R-:W1:Y:S02]  /*8dc0*/  @!P0 SYNCS.PHASECHK.TRANS64 P0, [R8+URZ], R5 ;  /* 0x00000005080085a7 */ /* 0x000e64000800007f */
[----:B-1----:R-:W-:Y:S05]  /*8dd0*/  @!P0 BRA `(.L_x_161) ;  /* 0xfffffffc00f08947 */ /* 0x002fea000383ffff */
[----:B------:R-:W-:Y:S05]  /*8de0*/  BRA `(.L_x_205) ;  /* 0xfffffff000747947 */ /* 0x000fea000383ffff */
.L_x_162:
[----:B0-----:R0:W1:Y:S02]  /*8df0*/  SYNCS.PHASECHK.TRANS64.TRYWAIT P0, [R9+URZ], R4 ;  /* 0x00000004090075a7 */ /* 0x001064000800017f */
[----:B-1----:R-:W-:Y:S05]  /*8e00*/  @!P0 NANOSLEEP.SYNCS 0x989680 ;  /* 0x009896800000895d */ /* 0x002fea0003900000 */
[----:B------:R-:W1:Y:S02]  /*8e10*/  @!P0 SYNCS.PHASECHK.TRANS64 P0, [R9+URZ], R4 ;  /* 0x00000004090085a7 */ /* 0x000e64000800007f */
[----:B-1----:R-:W-:Y:S05]  /*8e20*/  @!P0 BRA `(.L_x_162) ;  /* 0xfffffffc00f08947 */ /* 0x002fea000383ffff */
[----:B------:R-:W-:Y:S05]  /*8e30*/  BRA `(.L_x_206) ;  /* 0xfffffff000847947 */ /* 0x000fea000383ffff */
.L_x_163:
[----:B0-----:R0:W1:Y:S02]  /*8e40*/  SYNCS.PHASECHK.TRANS64.TRYWAIT P0, [R6+URZ], R5 ;  /* 0x00000005060075a7 */ /* 0x001064000800017f */
[----:B-1----:R-:W-:Y:S05]  /*8e50*/  @!P0 NANOSLEEP.SYNCS 0x989680 ;  /* 0x009896800000895d */ /* 0x002fea0003900000 */
[----:B------:R-:W1:Y:S02]  /*8e60*/  @!P0 SYNCS.PHASECHK.TRANS64 P0, [R6+URZ], R5 ;  /* 0x00000005060085a7 */ /* 0x000e64000800007f */
[----:B-1----:R-:W-:Y:S05]  /*8e70*/  @!P0 BRA `(.L_x_163) ;  /* 0xfffffffc00f08947 */ /* 0x002fea000383ffff */
[----:B------:R-:W-:Y:S05]  /*8e80*/  BRA `(.L_x_207) ;  /* 0xfffffff0008c7947 */ /* 0x000fea000383ffff */
.L_x_208:
[----:B------:R-:W-:-:S00]  /*8e90*/  BRA `(.L_x_208) ;  /* 0xfffffffc00fc7947 */ /* 0x000fc0000383ffff */
[----:B------:R-:W-:-:S00]  /*8ea0*/  NOP ;  /* 0x0000000000007918 */ /* 0x000fc00000000000 */
        /* <DEDUP_REMOVED lines=13> */
.L_x_209:


//--------------------- .nv.shared._ZN7cutlass13device_kernelINS_4gemm6kernel13GemmUniversalIN4cute5tupleIJiiiiEEENS1_10collective13CollectiveMmaINS1_37MainloopSm90TmaGmmaWarpSpecializedFP8ILi37ENS5_IJNS4_1CILi2EEENSA_ILi1EEESC_EEENS1_35KernelTmaWarpSpecializedCooperativeEEENS5_IJNSA_ILi128EEENSA_ILi64EEENSA_ILi32EEEEEENS_12float_e4m3_tENS5_IJlSC_lEEESK_SL_NS4_8TiledMMAINS4_8MMA_AtomIJNS4_4SM904GMMA30MMA_64x64x32_F32E4M3E4M3_SS_TNILNSP_7ScaleInE1ELSR_1EEEEEENS4_6LayoutISD_NS5_IJSC_NSA_ILi0EEESV_EEEEENS5_IJNS4_10UnderscoreESY_SY_EEEEENS4_13SM90_TMA_LOADENS4_14ComposedLayoutINS4_7SwizzleILi1ELi4ELi3EEENS4_18smem_ptr_flag_bitsILi8EEENSU_INS5_IJNSA_ILi8EEESI_EEENS5_IJSI_SC_EEEEEEEvNS4_8identityENS4_23SM90_TMA_LOAD_MULTICASTES1B_vS1C_EENS_8epilogue10collective6detail29Sm90TmaWarpSpecializedAdapterINS1G_15DefaultEpilogueISK_SL_SL_NS1F_6thread17LinearCombinationISK_Li1EffLNS1K_9ScaleType4KindE0ELNS_15FloatRoundStyleE2ESK_EENS1_15EpilogueDefaultEEEEEvvEEEEvNT_6ParamsE --------------------------
	.section	.nv.shared._ZN7cutlass13device_kernelINS_4gemm6kernel13GemmUniversalIN4cute5tupleIJiiiiEEENS1_10collective13CollectiveMmaINS1_37MainloopSm90TmaGmmaWarpSpecializedFP8ILi37ENS5_IJNS4_1CILi2EEENSA_ILi1EEESC_EEENS1_35KernelTmaWarpSpecializedCooperativeEEENS5_IJNSA_ILi128EEENSA_ILi64EEENSA_ILi32EEEEEENS_12float_e4m3_tENS5_IJlSC_lEEESK_SL_NS4_8TiledMMAINS4_8MMA_AtomIJNS4_4SM904GMMA30MMA_64x64x32_F32E4M3E4M3_SS_TNILNSP_7ScaleInE1ELSR_1EEEEEENS4_6LayoutISD_NS5_IJSC_NSA_ILi0EEESV_EEEEENS5_IJNS4_10UnderscoreESY_SY_EEEEENS4_13SM90_TMA_LOADENS4_14ComposedLayoutINS4_7SwizzleILi1ELi4ELi3EEENS4_18smem_ptr_flag_bitsILi8EEENSU_INS5_IJNSA_ILi8EEESI_EEENS5_IJSI_SC_EEEEEEEvNS4_8identityENS4_23SM90_TMA_LOAD_MULTICASTES1B_vS1C_EENS_8epilogue10collective6detail29Sm90TmaWarpSpecializedAdapterINS1G_15DefaultEpilogueISK_SL_SL_NS1F_6thread17LinearCombinationISK_Li1EffLNS1K_9ScaleType4KindE0ELNS_15FloatRoundStyleE2ESK_EENS1_15EpilogueDefaultEEEEEvvEEEEvNT_6ParamsE,"aw",@nobits
	.sectionflags	@""
	.align	16
	.zero		1024


//--------------------- .nv.shared.reserved.0     --------------------------
	.section	.nv.shared.reserved.0,"aw",@nobits
	.weak		__nv_reservedSMEM_offset_0_alias
	.size		__nv_reservedSMEM_offset_0_alias, 0, 0
	.other		__nv_reservedSMEM_offset_0_alias,@"STO_CUDA_RESERVED_SHARED STV_DEFAULT"
__nv_reservedSMEM_offset_0_alias:
	.zero		0


//--------------------- .nv.global                --------------------------
	.section	.nv.global,"aw",@nobits
.nv.global:
	.type		_ZN39_INTERNAL_29b9dad7_4_k_cu_b42cc4e9_34434cute1_E,@object
	.size		_ZN39_INTERNAL_29b9dad7_4_k_cu_b42cc4e9_34434cute1_E,(_ZN39_INTERNAL_29b9dad7_4_k_cu_b42cc4e9_34434cuda3std3__45__cpo6cbeginE - _ZN39_INTERNAL_29b9dad7_4_k_cu_b42cc4e9_34434cute1_E)
_ZN39_INTERNAL_29b9dad7_4_k_cu_b42cc4e9_34434cute1_E:
	.zero		1
	.type		_ZN39_INTERNAL_29b9dad7_4_k_cu_b42cc4e9_34434cuda3std3__45__cpo6cbeginE,@object
	.size		_ZN39_INTERNAL_29b9dad7_4_k_cu_b42cc4e9_34434cuda3std3__45__cpo6cbeginE,(_ZN39_INTERNAL_29b9dad7_4_k_cu_b42cc4e9_34434cuda3std3__48in_placeE - _ZN39_INTERNAL_29b9dad7_4_k_cu_b42cc4e9_34434cuda3std3__45__cpo6cbeginE)
_ZN39_INTERNAL_29b9dad7_4_k_cu_b42cc4e9_34434cuda3std3__45__cpo6cbeginE:
	.zero		1
	.type		_ZN39_INTERNAL_29b9dad7_4_k_cu_b42cc4e9_34434cuda3std3__48in_placeE,@object
	.size		_ZN39_INTERNAL_29b9dad7_4_k_cu_b42cc4e9_34434cuda3std3__48in_placeE,(_ZN39_INTERNAL_29b9dad7_4_k_cu_b42cc4e9_34434cuda3std6ranges3__45__cpo9iter_moveE - _ZN39_INTERNAL_29b9dad7_4_k_cu_b42cc4e9_34434cuda3std3__48in_placeE)
_ZN39_INTERNAL_29b9dad7_4_k_cu_b42cc4e9_34434cuda3std3__48in_placeE:
	.zero		1
	.type		_ZN39_INTERNAL_29b9dad7_4_k_cu_b42cc4e9_34434cuda3std6ranges3__45__cpo9iter_moveE,@object
	.size		_ZN39_INTERNAL_29b9dad7_4_k_cu_b42cc4e9_34434cuda3std6ranges3__45__cpo9iter_moveE,(_ZN39_INTERNAL_29b9dad7_4_k_cu_b42cc4e9_34434cuda3std3__45__cpo5beginE - _ZN39_INTERNAL_29b9dad7_4_k_cu_b42cc4e9_34434cuda3std6ranges3__45__cpo9iter_moveE)
_ZN39_INTERNAL_29b9dad7_4_k_cu_b42cc4e9_34434cuda3std6ranges3__45__cpo9iter_moveE:
	.zero		1
	.type		_ZN39_INTERNAL_29b9dad7_4_k_cu_b42cc4e9_34434cuda3std3__45__cpo5beginE,@object
	.size		_ZN39_INTERNAL_29b9dad7_4_k_cu_b42cc4e9_34434cuda3std3__45__cpo5beginE,(_ZN39_INTERNAL_29b9dad7_4_k_cu_b42cc4e9_34434cuda3std3__441_GLOBAL__N__29b9dad7_4_k_cu_b42cc4e9_34436ignoreE - _ZN39_INTERNAL_29b9dad7_4_k_cu_b42cc4e9_34434cuda3std3__45__cpo5beginE)
_ZN39_INTERNAL_29b9dad7_4_k_cu_b42cc4e9_34434cuda3std3__45__cpo5beginE:
	.zero		1
	.type		_ZN39_INTERNAL_29b9dad7_4_k_cu_b42cc4e9_34434cuda3std3__441_GLOBAL__N__29b9dad7_4_k_cu_b42cc4e9_34436ignoreE,@object
	.size		_ZN39_INTERNAL_29b9dad7_4_k_cu_b42cc4e9_34434cuda3std3__441_GLOBAL__N__29b9dad7_4_k_cu_b42cc4e9_34436ignoreE,(_ZN39_INTERNAL_29b9dad7_4_k_cu_b42cc4e9_34434cute7productE - _ZN39_INTERNAL_29b9dad7_4_k_cu_b42cc4e9_34434cuda3std3__441_GLOBAL__N__29b9dad7_4_k_cu_b42cc4e9_34436ignoreE)
_ZN39_INTERNAL_29b9dad7_4_k_cu_b42cc4e9_34434cuda3std3__441_GLOBAL__N__29b9dad7_4_k_cu_b42cc4e9_34436ignoreE:
	.zero		1
	.type		_ZN39_INTERNAL_29b9dad7_4_k_cu_b42cc4e9_34434cute7productE,@object
	.size		_ZN39_INTERNAL_29b9dad7_4_k_cu_b42cc4e9_34434cute7productE,(_ZN39_INTERNAL_29b9dad7_4_k_cu_b42cc4e9_34434cuda3std3__45__cpo3endE - _ZN39_INTERNAL_29b9dad7_4_k_cu_b42cc4e9_34434cute7productE)
_ZN39_INTERNAL_29b9dad7_4_k_cu_b42cc4e9_34434cute7productE:
	.zero		1
	.type		_ZN39_INTERNAL_29b9dad7_4_k_cu_b42cc4e9_34434cuda3std3__45__cpo3endE,@object
	.size		_ZN39_INTERNAL_29b9dad7_4_k_cu_b42cc4e9_34434cuda3std3__45__cpo3endE,(_ZN39_INTERNAL_29b9dad7_4_k_cu_b42cc4e9_34434cuda3std3__419piecewise_constructE - _ZN39_INTERNAL_29b9dad7_4_k_cu_b42cc4e9_34434cuda3std3__45__cpo3endE)
_ZN39_INTERNAL_29b9dad7_4_k_cu_b42cc4e9_34434cuda3std3__45__cpo3endE:
	.zero		1
	.type		_ZN39_INTERNAL_29b9dad7_4_k_cu_b42cc4e9_34434cuda3std3__419piecewise_constructE,@object
	.size		_ZN39_INTERNAL_29b9dad7_4_k_cu_b42cc4e9_34434cuda3std3__419piecewise_constructE,(_ZN39_INTERNAL_29b9dad7_4_k_cu_b42cc4e9_34434cuda3std3__45__cpo4cendE - _ZN39_INTERNAL_29b9dad7_4_k_cu_b42cc4e9_34434cuda3std3__419piecewise_constructE)
_ZN39_INTERNAL_29b9dad7_4_k_cu_b42cc4e9_34434cuda3std3__419piecewise_constructE:
	.zero		1
	.type		_ZN39_INTERNAL_29b9dad7_4_k_cu_b42cc4e9_34434cuda3std3__45__cpo4cendE,@object
	.size		_ZN39_INTERNAL_29b9dad7_4_k_cu_b42cc4e9_34434cuda3std3__45__cpo4cendE,(_ZN39_INTERNAL_29b9dad7_4_k_cu_b42cc4e9_34434cuda3std6ranges3__45__cpo4swapE - _ZN39_INTERNAL_29b9dad7_4_k_cu_b42cc4e9_34434cuda3std3__45__cpo4cendE)
_ZN39_INTERNAL_29b9dad7_4_k_cu_b42cc4e9_34434cuda3std3__45__cpo4cendE:
	.zero		1
	.type		_ZN39_INTERNAL_29b9dad7_4_k_cu_b42cc4e9_34434cuda3std6ranges3__45__cpo4swapE,@object
	.size		_ZN39_INTERNAL_29b9dad7_4_k_cu_b42cc4e9_34434cuda3std6ranges3__45__cpo4swapE,(.L_7 - _ZN39_INTERNAL_29b9dad7_4_k_cu_b42cc4e9_34434cuda3std6ranges3__45__cpo4swapE)
_ZN39_INTERNAL_29b9dad7_4_k_cu_b42cc4e9_34434cuda3std6ranges3__45__cpo4swapE:
	.zero		1
.L_7:


//--------------------- .nv.constant0._ZN7cutlass13device_kernelINS_4gemm6kernel13GemmUniversalIN4cute5tupleIJiiiiEEENS1_10collective13CollectiveMmaINS1_37MainloopSm90TmaGmmaWarpSpecializedFP8ILi37ENS5_IJNS4_1CILi2EEENSA_ILi1EEESC_EEENS1_35KernelTmaWarpSpecializedCooperativeEEENS5_IJNSA_ILi128EEENSA_ILi64EEENSA_ILi32EEEEEENS_12float_e4m3_tENS5_IJlSC_lEEESK_SL_NS4_8TiledMMAINS4_8MMA_AtomIJNS4_4SM904GMMA30MMA_64x64x32_F32E4M3E4M3_SS_TNILNSP_7ScaleInE1ELSR_1EEEEEENS4_6LayoutISD_NS5_IJSC_NSA_ILi0EEESV_EEEEENS5_IJNS4_10UnderscoreESY_SY_EEEEENS4_13SM90_TMA_LOADENS4_14ComposedLayoutINS4_7SwizzleILi1ELi4ELi3EEENS4_18smem_ptr_flag_bitsILi8EEENSU_INS5_IJNSA_ILi8EEESI_EEENS5_IJSI_SC_EEEEEEEvNS4_8identityENS4_23SM90_TMA_LOAD_MULTICASTES1B_vS1C_EENS_8epilogue10collective6detail29Sm90TmaWarpSpecializedAdapterINS1G_15DefaultEpilogueISK_SL_SL_NS1F_6thread17LinearCombinationISK_Li1EffLNS1K_9ScaleType4KindE0ELNS_15FloatRoundStyleE2ESK_EENS1_15EpilogueDefaultEEEEEvvEEEEvNT_6ParamsE --------------------------
	.section	.nv.constant0._ZN7cutlass13device_kernelINS_4gemm6kernel13GemmUniversalIN4cute5tupleIJiiiiEEENS1_10collective13CollectiveMmaINS1_37MainloopSm90TmaGmmaWarpSpecializedFP8ILi37ENS5_IJNS4_1CILi2EEENSA_ILi1EEESC_EEENS1_35KernelTmaWarpSpecializedCooperativeEEENS5_IJNSA_ILi128EEENSA_ILi64EEENSA_ILi32EEEEEENS_12float_e4m3_tENS5_IJlSC_lEEESK_SL_NS4_8TiledMMAINS4_8MMA_AtomIJNS4_4SM904GMMA30MMA_64x64x32_F32E4M3E4M3_SS_TNILNSP_7ScaleInE1ELSR_1EEEEEENS4_6LayoutISD_NS5_IJSC_NSA_ILi0EEESV_EEEEENS5_IJNS4_10UnderscoreESY_SY_EEEEENS4_13SM90_TMA_LOADENS4_14ComposedLayoutINS4_7SwizzleILi1ELi4ELi3EEENS4_18smem_ptr_flag_bitsILi8EEENSU_INS5_IJNSA_ILi8EEESI_EEENS5_IJSI_SC_EEEEEEEvNS4_8identityENS4_23SM90_TMA_LOAD_MULTICASTES1B_vS1C_EENS_8epilogue10collective6detail29Sm90TmaWarpSpecializedAdapterINS1G_15DefaultEpilogueISK_SL_SL_NS1F_6thread17LinearCombinationISK_Li1EffLNS1K_9ScaleType4KindE0ELNS_15FloatRoundStyleE2ESK_EENS1_15EpilogueDefaultEEEEEvvEEEEvNT_6ParamsE,"a",@progbits
	.sectionflags	@""
	.align	4
.nv.constant0._ZN7cutlass13device_kernelINS_4gemm6kernel13GemmUniversalIN4cute5tupleIJiiiiEEENS1_10collective13CollectiveMmaINS1_37MainloopSm90TmaGmmaWarpSpecializedFP8ILi37ENS5_IJNS4_1CILi2EEENSA_ILi1EEESC_EEENS1_35KernelTmaWarpSpecializedCooperativeEEENS5_IJNSA_ILi128EEENSA_ILi64EEENSA_ILi32EEEEEENS_12float_e4m3_tENS5_IJlSC_lEEESK_SL_NS4_8TiledMMAINS4_8MMA_AtomIJNS4_4SM904GMMA30MMA_64x64x32_F32E4M3E4M3_SS_TNILNSP_7ScaleInE1ELSR_1EEEEEENS4_6LayoutISD_NS5_IJSC_NSA_ILi0EEESV_EEEEENS5_IJNS4_10UnderscoreESY_SY_EEEEENS4_13SM90_TMA_LOADENS4_14ComposedLayoutINS4_7SwizzleILi1ELi4ELi3EEENS4_18smem_ptr_flag_bitsILi8EEENSU_INS5_IJNSA_ILi8EEESI_EEENS5_IJSI_SC_EEEEEEEvNS4_8identityENS4_23SM90_TMA_LOAD_MULTICASTES1B_vS1C_EENS_8epilogue10collective6detail29Sm90TmaWarpSpecializedAdapterINS1G_15DefaultEpilogueISK_SL_SL_NS1F_6thread17LinearCombinationISK_Li1EffLNS1K_9ScaleType4KindE0ELNS_15FloatRoundStyleE2ESK_EENS1_15EpilogueDefaultEEEEEvvEEEEvNT_6ParamsE:
	.zero		1664


//--------------------- SYMBOLS --------------------------

	.type		.nv.reservedSmem.offset0,@object
	.size		.nv.reservedSmem.offset0,0x4
